	.target	sm_90a

	.elftype	@"ET_EXEC"


//--------------------- .note.nv.tkinfo           --------------------------
	.section	.note.nv.tkinfo,"",@"SHT_NOTE"
	.sectionflags	@"SHF_NOTE_NV_TKINFO"
	.tkinfo
        /*0018*/ 	.word	0x00000002
        /*0030*/ 	.string	""
        /*0030*/ 	.string	"ptxas"
        /*0030*/ 	.string	"Cuda compilation tools, release 13.0, V13.0.88"
        /*0030*/ 	.string	"Build cuda_13.0.r13.0/compiler.36424714_0"
        /*0030*/ 	.string	"-arch sm_90a -m 64 "



//--------------------- .note.nv.cuinfo           --------------------------
	.section	.note.nv.cuinfo,"",@"SHT_NOTE"
	.sectionflags	@"SHF_NOTE_NV_CUINFO"
        /*0018*/ 	.short	0x0002
        /*001a*/ 	.short	0x005a
        /*001c*/ 	.short	0x0082
	.zero		2


//--------------------- .nv.info                  --------------------------
	.section	.nv.info,"",@"SHT_CUDA_INFO"
	.align	4


	//----- nvinfo : EIATTR_REGCOUNT
	.align		4
        /*0000*/ 	.byte	0x04, 0x2f
        /*0002*/ 	.short	(.L_15 - .L_14)
	.align		4
.L_14:
        /*0004*/ 	.word	index@(_ZN7cutlass13device_kernelINS_4gemm6kernel13GemmUniversalIN4cute5tupleIJiiiiEEENS1_10collective13CollectiveMmaINS1_34MainloopSm90TmaGmmaWarpSpecializedILi5ENS5_IJNS4_1CILi2EEESB_NSA_ILi1EEEEEENS1_35KernelTmaWarpSpecializedCooperativeEEENS5_IJNSA_ILi128EEESG_NSA_ILi32EEEEEEaNS5_IJlSC_lEEEaSJ_NS4_8TiledMMAINS4_8MMA_AtomIJNS4_4SM904GMMA27MMA_64x128x32_S32S8S8_SS_TNEEEENS4_6LayoutINS5_IJSB_SC_SC_EEENS5_IJSC_NSA_ILi0EEESS_EEEEENS5_IJNS4_10UnderscoreESV_SV_EEEEENS4_23SM90_TMA_LOAD_MULTICASTENS4_14ComposedLayoutINS4_7SwizzleILi1ELi4ELi3EEENS4_18smem_ptr_flag_bitsILi8EEENSQ_INS5_IJNSA_ILi8EEESH_EEENS5_IJSH_SC_EEEEEEEvNS4_8identityESY_S18_vS19_EENS_8epilogue10collective6detail29Sm90TmaWarpSpecializedAdapterINS1C_15DefaultEpilogueIaSJ_SJ_NS1B_6thread17LinearCombinationIaLi1EiiLNS1G_9ScaleType4KindE0ELNS_15FloatRoundStyleE2EaEENS1_15EpilogueDefaultEEEEEvvEEEEvNT_6ParamsE)
        /*0008*/ 	.word	0x000000a8


	//----- nvinfo : EIATTR_FRAME_SIZE
	.align		4
.L_15:
        /*000c*/ 	.byte	0x04, 0x11
        /*000e*/ 	.short	(.L_17 - .L_16)
	.align		4
.L_16:
        /*0010*/ 	.word	index@(_ZN7cutlass13device_kernelINS_4gemm6kernel13GemmUniversalIN4cute5tupleIJiiiiEEENS1_10collective13CollectiveMmaINS1_34MainloopSm90TmaGmmaWarpSpecializedILi5ENS5_IJNS4_1CILi2EEESB_NSA_ILi1EEEEEENS1_35KernelTmaWarpSpecializedCooperativeEEENS5_IJNSA_ILi128EEESG_NSA_ILi32EEEEEEaNS5_IJlSC_lEEEaSJ_NS4_8TiledMMAINS4_8MMA_AtomIJNS4_4SM904GMMA27MMA_64x128x32_S32S8S8_SS_TNEEEENS4_6LayoutINS5_IJSB_SC_SC_EEENS5_IJSC_NSA_ILi0EEESS_EEEEENS5_IJNS4_10UnderscoreESV_SV_EEEEENS4_23SM90_TMA_LOAD_MULTICASTENS4_14ComposedLayoutINS4_7SwizzleILi1ELi4ELi3EEENS4_18smem_ptr_flag_bitsILi8EEENSQ_INS5_IJNSA_ILi8EEESH_EEENS5_IJSH_SC_EEEEEEEvNS4_8identityESY_S18_vS19_EENS_8epilogue10collective6detail29Sm90TmaWarpSpecializedAdapterINS1C_15DefaultEpilogueIaSJ_SJ_NS1B_6thread17LinearCombinationIaLi1EiiLNS1G_9ScaleType4KindE0ELNS_15FloatRoundStyleE2EaEENS1_15EpilogueDefaultEEEEEvvEEEEvNT_6ParamsE)
        /*0014*/ 	.word	0x00000000


	//----- nvinfo : EIATTR_MIN_STACK_SIZE
	.align		4
.L_17:
        /*0018*/ 	.byte	0x04, 0x12
        /*001a*/ 	.short	(.L_19 - .L_18)
	.align		4
.L_18:
        /*001c*/ 	.word	index@(_ZN7cutlass13device_kernelINS_4gemm6kernel13GemmUniversalIN4cute5tupleIJiiiiEEENS1_10collective13CollectiveMmaINS1_34MainloopSm90TmaGmmaWarpSpecializedILi5ENS5_IJNS4_1CILi2EEESB_NSA_ILi1EEEEEENS1_35KernelTmaWarpSpecializedCooperativeEEENS5_IJNSA_ILi128EEESG_NSA_ILi32EEEEEEaNS5_IJlSC_lEEEaSJ_NS4_8TiledMMAINS4_8MMA_AtomIJNS4_4SM904GMMA27MMA_64x128x32_S32S8S8_SS_TNEEEENS4_6LayoutINS5_IJSB_SC_SC_EEENS5_IJSC_NSA_ILi0EEESS_EEEEENS5_IJNS4_10UnderscoreESV_SV_EEEEENS4_23SM90_TMA_LOAD_MULTICASTENS4_14ComposedLayoutINS4_7SwizzleILi1ELi4ELi3EEENS4_18smem_ptr_flag_bitsILi8EEENSQ_INS5_IJNSA_ILi8EEESH_EEENS5_IJSH_SC_EEEEEEEvNS4_8identityESY_S18_vS19_EENS_8epilogue10collective6detail29Sm90TmaWarpSpecializedAdapterINS1C_15DefaultEpilogueIaSJ_SJ_NS1B_6thread17LinearCombinationIaLi1EiiLNS1G_9ScaleType4KindE0ELNS_15FloatRoundStyleE2EaEENS1_15EpilogueDefaultEEEEEvvEEEEvNT_6ParamsE)
        /*0020*/ 	.word	0x00000000
.L_19:


//--------------------- .nv.compat                --------------------------
	.section	.nv.compat,"",@"SHT_CUDA_COMPAT_INFO"
	.align	4
        /*0000*/ 	.byte	0x02, 0x09, 0x01, 0x00, 0x02, 0x02, 0x04, 0x00, 0x02, 0x05, 0x05, 0x00, 0x03, 0x07, 0x01, 0x01
        /*0010*/ 	.byte	0x02, 0x03, 0x01, 0x00, 0x02, 0x06, 0x01, 0x00, 0x04, 0x0b, 0x08, 0x00, 0x00, 0x00, 0x00, 0x00
        /*0020*/ 	.byte	0x00, 0x00, 0x00, 0x00


//--------------------- .nv.info._ZN7cutlass13device_kernelINS_4gemm6kernel13GemmUniversalIN4cute5tupleIJiiiiEEENS1_10collective13CollectiveMmaINS1_34MainloopSm90TmaGmmaWarpSpecializedILi5ENS5_IJNS4_1CILi2EEESB_NSA_ILi1EEEEEENS1_35KernelTmaWarpSpecializedCooperativeEEENS5_IJNSA_ILi128EEESG_NSA_ILi32EEEEEEaNS5_IJlSC_lEEEaSJ_NS4_8TiledMMAINS4_8MMA_AtomIJNS4_4SM904GMMA27MMA_64x128x32_S32S8S8_SS_TNEEEENS4_6LayoutINS5_IJSB_SC_SC_EEENS5_IJSC_NSA_ILi0EEESS_EEEEENS5_IJNS4_10UnderscoreESV_SV_EEEEENS4_23SM90_TMA_LOAD_MULTICASTENS4_14ComposedLayoutINS4_7SwizzleILi1ELi4ELi3EEENS4_18smem_ptr_flag_bitsILi8EEENSQ_INS5_IJNSA_ILi8EEESH_EEENS5_IJSH_SC_EEEEEEEvNS4_8identityESY_S18_vS19_EENS_8epilogue10collective6detail29Sm90TmaWarpSpecializedAdapterINS1C_15DefaultEpilogueIaSJ_SJ_NS1B_6thread17LinearCombinationIaLi1EiiLNS1G_9ScaleType4KindE0ELNS_15FloatRoundStyleE2EaEENS1_15EpilogueDefaultEEEEEvvEEEEvNT_6ParamsE --------------------------
	.section	.nv.info._ZN7cutlass13device_kernelINS_4gemm6kernel13GemmUniversalIN4cute5tupleIJiiiiEEENS1_10collective13CollectiveMmaINS1_34MainloopSm90TmaGmmaWarpSpecializedILi5ENS5_IJNS4_1CILi2EEESB_NSA_ILi1EEEEEENS1_35KernelTmaWarpSpecializedCooperativeEEENS5_IJNSA_ILi128EEESG_NSA_ILi32EEEEEEaNS5_IJlSC_lEEEaSJ_NS4_8TiledMMAINS4_8MMA_AtomIJNS4_4SM904GMMA27MMA_64x128x32_S32S8S8_SS_TNEEEENS4_6LayoutINS5_IJSB_SC_SC_EEENS5_IJSC_NSA_ILi0EEESS_EEEEENS5_IJNS4_10UnderscoreESV_SV_EEEEENS4_23SM90_TMA_LOAD_MULTICASTENS4_14ComposedLayoutINS4_7SwizzleILi1ELi4ELi3EEENS4_18smem_ptr_flag_bitsILi8EEENSQ_INS5_IJNSA_ILi8EEESH_EEENS5_IJSH_SC_EEEEEEEvNS4_8identityESY_S18_vS19_EENS_8epilogue10collective6detail29Sm90TmaWarpSpecializedAdapterINS1C_15DefaultEpilogueIaSJ_SJ_NS1B_6thread17LinearCombinationIaLi1EiiLNS1G_9ScaleType4KindE0ELNS_15FloatRoundStyleE2EaEENS1_15EpilogueDefaultEEEEEvvEEEEvNT_6ParamsE,"",@"SHT_CUDA_INFO"
	.sectionflags	@""
	.align	4


	//----- nvinfo : EIATTR_CUDA_API_VERSION
	.align		4
        /*0000*/ 	.byte	0x04, 0x37
        /*0002*/ 	.short	(.L_21 - .L_20)
.L_20:
        /*0004*/ 	.word	0x00000082


	//----- nvinfo : EIATTR_KPARAM_INFO
	.align		4
.L_21:
        /*0008*/ 	.byte	0x04, 0x17
        /*000a*/ 	.short	(.L_23 - .L_22)
.L_22:
        /*000c*/ 	.word	0x00000000
        /*0010*/ 	.short	0x0000
        /*0012*/ 	.short	0x0070
        /*0014*/ 	.byte	0x00, 0xf0, 0x01, 0x10


	//----- nvinfo : EIATTR_SPARSE_MMA_MASK
	.align		4
.L_23:
        /*0018*/ 	.byte	0x03, 0x50
        /*001a*/ 	.short	0x0000


	//----- nvinfo : EIATTR_MAXREG_COUNT
	.align		4
        /*001c*/ 	.byte	0x03, 0x1b
        /*001e*/ 	.short	0x00a8


	//----- nvinfo : EIATTR_NUM_BARRIERS
	.align		4
        /*0020*/ 	.byte	0x02, 0x4c
        /*0022*/ 	.byte	0x01
	.zero		1


	//----- nvinfo : EIATTR_EXTERNS
	.align		4
        /*0024*/ 	.byte	0x04, 0x0f
        /*0026*/ 	.short	(.L_25 - .L_24)


	//   ....[0]....
	.align		4
.L_24:
        /*0028*/ 	.word	index@(__assertfail)


	//----- nvinfo : EIATTR_MERCURY_ISA_VERSION
	.align		4
.L_25:
        /*002c*/ 	.byte	0x03, 0x5f
        /*002e*/ 	.short	0x0101


	//----- nvinfo : EIATTR_INT_WARP_WIDE_INSTR_OFFSETS
	.align		4
        /*0030*/ 	.byte	0x04, 0x31
        /*0032*/ 	.short	(.L_27 - .L_26)


	//   ....[0]....
.L_26:
        /*0034*/ 	.word	0x00000470


	//   ....[1]....
        /*0038*/ 	.word	0x000005e0


	//   ....[2]....
        /*003c*/ 	.word	0x000006a0


	//   ....[3]....
        /*0040*/ 	.word	0x00001c00


	//----- nvinfo : EIATTR_COOP_GROUP_MASK_REGIDS
	.align		4
.L_27:
        /*0044*/ 	.byte	0x04, 0x29
        /*0046*/ 	.short	(.L_29 - .L_28)


	//   ....[0]....
.L_28:
        /*0048*/ 	.word	0xffffffff


	//   ....[1]....
        /*004c*/ 	.word	0xffffffff


	//   ....[2]....
        /*0050*/ 	.word	0xffffffff


	//   ....[3]....
        /*0054*/ 	.word	0xffffffff


	//   ....[4]....
        /*0058*/ 	.word	0xffffffff


	//   ....[5]....
        /*005c*/ 	.word	0xffffffff


	//----- nvinfo : EIATTR_COOP_GROUP_INSTR_OFFSETS
	.align		4
.L_29:
        /*0060*/ 	.byte	0x04, 0x28
        /*0062*/ 	.short	(.L_31 - .L_30)


	//   ....[0]....
.L_30:
        /*0064*/ 	.word	0x00000060


	//   ....[1]....
        /*0068*/ 	.word	0x00000070


	//   ....[2]....
        /*006c*/ 	.word	0x00000130


	//   ....[3]....
        /*0070*/ 	.word	0x000002f0


	//   ....[4]....
        /*0074*/ 	.word	0x00000820


	//   ....[5]....
        /*0078*/ 	.word	0x00001450


	//----- nvinfo : EIATTR_REG_RECONFIG
	.align		4
.L_31:
        /*007c*/ 	.byte	0x01, 0x54
	.zero		2


	//----- nvinfo : EIATTR_SYSCALL_OFFSETS
	.align		4
        /*0080*/ 	.byte	0x04, 0x46
        /*0082*/ 	.short	(.L_33 - .L_32)


	//   ....[0]....
.L_32:
        /*0084*/ 	.word	0x00001640


	//----- nvinfo : EIATTR_MBARRIER_INSTR_OFFSETS
	.align		4
.L_33:
        /*0088*/ 	.byte	0x04, 0x39
        /*008a*/ 	.short	(.L_35 - .L_34)


	//   ....[0]....
.L_34:
        /*008c*/ 	.word	0x00000230
        /*0090*/ 	.word	0x000000ff
        /*0094*/ 	.word	0x00000000
        /*0098*/ 	.short	0x0100
        /*009a*/ 	.byte	0x08
	.zero		1


	//   ....[1]....
        /*009c*/ 	.word	0x00000240
        /*00a0*/ 	.word	0x000000ff
        /*00a4*/ 	.word	0x00000028
        /*00a8*/ 	.short	0x0100
        /*00aa*/ 	.byte	0x08
	.zero		1


	//   ....[2]....
        /*00ac*/ 	.word	0x00000250
        /*00b0*/ 	.word	0x000000ff
        /*00b4*/ 	.word	0x00000008
        /*00b8*/ 	.short	0x0100
        /*00ba*/ 	.byte	0x08
	.zero		1


	//   ....[3]....
        /*00bc*/ 	.word	0x00000260
        /*00c0*/ 	.word	0x000000ff
        /*00c4*/ 	.word	0x00000030
        /*00c8*/ 	.short	0x0100
        /*00ca*/ 	.byte	0x08
	.zero		1


	//   ....[4]....
        /*00cc*/ 	.word	0x00000270
        /*00d0*/ 	.word	0x000000ff
        /*00d4*/ 	.word	0x00000010
        /*00d8*/ 	.short	0x0100
        /*00da*/ 	.byte	0x08
	.zero		1


	//   ....[5]....
        /*00dc*/ 	.word	0x00000280
        /*00e0*/ 	.word	0x000000ff
        /*00e4*/ 	.word	0x00000038
        /*00e8*/ 	.short	0x0100
        /*00ea*/ 	.byte	0x08
	.zero		1


	//   ....[6]....
        /*00ec*/ 	.word	0x00000290
        /*00f0*/ 	.word	0x000000ff
        /*00f4*/ 	.word	0x00000018
        /*00f8*/ 	.short	0x0100
        /*00fa*/ 	.byte	0x08
	.zero		1


	//   ....[7]....
        /*00fc*/ 	.word	0x000002a0
        /*0100*/ 	.word	0x000000ff
        /*0104*/ 	.word	0x00000040
        /*0108*/ 	.short	0x0100
        /*010a*/ 	.byte	0x08
	.zero		1


	//   ....[8]....
        /*010c*/ 	.word	0x000002b0
        /*0110*/ 	.word	0x000000ff
        /*0114*/ 	.word	0x00000020
        /*0118*/ 	.short	0x0100
        /*011a*/ 	.byte	0x08
	.zero		1


	//   ....[9]....
        /*011c*/ 	.word	0x000002c0
        /*0120*/ 	.word	0x000000ff
        /*0124*/ 	.word	0x00000048
        /*0128*/ 	.short	0x0100
        /*012a*/ 	.byte	0x08
	.zero		1


	//   ....[10]....
        /*012c*/ 	.word	0x00000730
        /*0130*/ 	.word	0x000000ff
        /*0134*/ 	.word	0x00000060
        /*0138*/ 	.short	0x0100
        /*013a*/ 	.byte	0x06
	.zero		1


	//   ....[11]....
        /*013c*/ 	.word	0x000007c0
        /*0140*/ 	.word	0x000000ff
        /*0144*/ 	.word	0x00000068
        /*0148*/ 	.short	0x0100
        /*014a*/ 	.byte	0x06
	.zero		1


	//   ....[12]....
        /*014c*/ 	.word	0x00001710
        /*0150*/ 	.word	0x00000003
        /*0154*/ 	.word	0x00000000
        /*0158*/ 	.short	0x010a
        /*015a*/ 	.byte	0x3f
	.zero		1


	//   ....[13]....
        /*015c*/ 	.word	0x00001770
        /*0160*/ 	.word	0x00000003
        /*0164*/ 	.word	0x00000000
        /*0168*/ 	.short	0x010a
        /*016a*/ 	.byte	0x3f
	.zero		1


	//   ....[14]....
        /*016c*/ 	.word	0x00001980
        /*0170*/ 	.word	0x00000005
        /*0174*/ 	.word	0x00000000
        /*0178*/ 	.short	0x010a
        /*017a*/ 	.byte	0x3f
	.zero		1


	//   ....[15]....
        /*017c*/ 	.word	0x000019c0
        /*0180*/ 	.word	0x00000005
        /*0184*/ 	.word	0x00000000
        /*0188*/ 	.short	0x010a
        /*018a*/ 	.byte	0x3f
	.zero		1


	//   ....[16]....
        /*018c*/ 	.word	0x00001ab0
        /*0190*/ 	.word	0x00000004
        /*0194*/ 	.word	0x00000000
        /*0198*/ 	.short	0x0101
        /*019a*/ 	.byte	0x3f
	.zero		1


	//   ....[17]....
        /*019c*/ 	.word	0x00001ca0
        /*01a0*/ 	.word	0x00000000
        /*01a4*/ 	.word	0x00000000
        /*01a8*/ 	.short	0x0101
        /*01aa*/ 	.byte	0x3f
	.zero		1


	//   ....[18]....
        /*01ac*/ 	.word	0x000060a0
        /*01b0*/ 	.word	0x00000016
        /*01b4*/ 	.word	0x00000028
        /*01b8*/ 	.short	0x010a
        /*01ba*/ 	.byte	0x3f
	.zero		1


	//   ....[19]....
        /*01bc*/ 	.word	0x00006430
        /*01c0*/ 	.word	0x00000006
        /*01c4*/ 	.word	0x00000068
        /*01c8*/ 	.short	0x0101
        /*01ca*/ 	.byte	0x3f
	.zero		1


	//   ....[20]....
        /*01cc*/ 	.word	0x00006b60
        /*01d0*/ 	.word	0x00000007
        /*01d4*/ 	.word	0x00000000
        /*01d8*/ 	.short	0x010a
        /*01da*/ 	.byte	0x3f
	.zero		1


	//   ....[21]....
        /*01dc*/ 	.word	0x00006be0
        /*01e0*/ 	.word	0x00000008
        /*01e4*/ 	.word	0x00000000
        /*01e8*/ 	.short	0x010a
        /*01ea*/ 	.byte	0x3f
	.zero		1


	//   ....[22]....
        /*01ec*/ 	.word	0x00006c70
        /*01f0*/ 	.word	0x00000009
        /*01f4*/ 	.word	0x00000000
        /*01f8*/ 	.short	0x010a
        /*01fa*/ 	.byte	0x3f
	.zero		1


	//   ....[23]....
        /*01fc*/ 	.word	0x00006d00
        /*0200*/ 	.word	0x00000006
        /*0204*/ 	.word	0x00000000
        /*0208*/ 	.short	0x010a
        /*020a*/ 	.byte	0x3f
	.zero		1


	//   ....[24]....
        /*020c*/ 	.word	0x00006d90
        /*0210*/ 	.word	0x00000003
        /*0214*/ 	.word	0x00000000
        /*0218*/ 	.short	0x010a
        /*021a*/ 	.byte	0x3f
	.zero		1


	//   ....[25]....
        /*021c*/ 	.word	0x00006df0
        /*0220*/ 	.word	0x00000003
        /*0224*/ 	.word	0x00000000
        /*0228*/ 	.short	0x010a
        /*022a*/ 	.byte	0x3f
	.zero		1


	//   ....[26]....
        /*022c*/ 	.word	0x00006e40
        /*0230*/ 	.word	0x00000005
        /*0234*/ 	.word	0x00000000
        /*0238*/ 	.short	0x010a
        /*023a*/ 	.byte	0x3f
	.zero		1


	//   ....[27]....
        /*023c*/ 	.word	0x00006f10
        /*0240*/ 	.word	0x00000016
        /*0244*/ 	.word	0x00000028
        /*0248*/ 	.short	0x010a
        /*024a*/ 	.byte	0x3f
	.zero		1


	//   ....[28]....
        /*024c*/ 	.word	0x00006fe0
        /*0250*/ 	.word	0x00000007
        /*0254*/ 	.word	0x00000000
        /*0258*/ 	.short	0x010a
        /*025a*/ 	.byte	0x3f
	.zero		1


	//   ....[29]....
        /*025c*/ 	.word	0x00007030
        /*0260*/ 	.word	0x00000008
        /*0264*/ 	.word	0x00000000
        /*0268*/ 	.short	0x010a
        /*026a*/ 	.byte	0x3f
	.zero		1


	//   ....[30]....
        /*026c*/ 	.word	0x00007080
        /*0270*/ 	.word	0x00000009
        /*0274*/ 	.word	0x00000000
        /*0278*/ 	.short	0x010a
        /*027a*/ 	.byte	0x3f
	.zero		1


	//   ....[31]....
        /*027c*/ 	.word	0x000070d0
        /*0280*/ 	.word	0x00000006
        /*0284*/ 	.word	0x00000000
        /*0288*/ 	.short	0x010a
        /*028a*/ 	.byte	0x3f
	.zero		1


	//----- nvinfo : EIATTR_NUM_MBARRIERS
	.align		4
.L_35:
        /*028c*/ 	.byte	0x03, 0x38
        /*028e*/ 	.short	0x000c


	//----- nvinfo : EIATTR_EXIT_INSTR_OFFSETS
	.align		4
        /*0290*/ 	.byte	0x04, 0x1c
        /*0292*/ 	.short	(.L_37 - .L_36)


	//   ....[0]....
.L_36:
        /*0294*/ 	.word	0x000009f0


	//   ....[1]....
        /*0298*/ 	.word	0x00001210


	//   ....[2]....
        /*029c*/ 	.word	0x00005730


	//   ....[3]....
        /*02a0*/ 	.word	0x00005c90


	//   ....[4]....
        /*02a4*/ 	.word	0x00006de0


	//----- nvinfo : EIATTR_MAX_THREADS
	.align		4
.L_37:
        /*02a8*/ 	.byte	0x04, 0x05
        /*02aa*/ 	.short	(.L_39 - .L_38)
.L_38:
        /*02ac*/ 	.word	0x00000180
        /*02b0*/ 	.word	0x00000001
        /*02b4*/ 	.word	0x00000001


	//----- nvinfo : EIATTR_CRS_STACK_SIZE
	.align		4
.L_39:
        /*02b8*/ 	.byte	0x04, 0x1e
        /*02ba*/ 	.short	(.L_41 - .L_40)
.L_40:
        /*02bc*/ 	.word	0x00000000


	//----- nvinfo : EIATTR_CBANK_PARAM_SIZE
	.align		4
.L_41:
        /*02c0*/ 	.byte	0x03, 0x19
        /*02c2*/ 	.short	0x0470


	//----- nvinfo : EIATTR_PARAM_CBANK
	.align		4
        /*02c4*/ 	.byte	0x04, 0x0a
        /*02c6*/ 	.short	(.L_43 - .L_42)
	.align		4
.L_42:
        /*02c8*/ 	.word	index@(.nv.constant0._ZN7cutlass13device_kernelINS_4gemm6kernel13GemmUniversalIN4cute5tupleIJiiiiEEENS1_10collective13CollectiveMmaINS1_34MainloopSm90TmaGmmaWarpSpecializedILi5ENS5_IJNS4_1CILi2EEESB_NSA_ILi1EEEEEENS1_35KernelTmaWarpSpecializedCooperativeEEENS5_IJNSA_ILi128EEESG_NSA_ILi32EEEEEEaNS5_IJlSC_lEEEaSJ_NS4_8TiledMMAINS4_8MMA_AtomIJNS4_4SM904GMMA27MMA_64x128x32_S32S8S8_SS_TNEEEENS4_6LayoutINS5_IJSB_SC_SC_EEENS5_IJSC_NSA_ILi0EEESS_EEEEENS5_IJNS4_10UnderscoreESV_SV_EEEEENS4_23SM90_TMA_LOAD_MULTICASTENS4_14ComposedLayoutINS4_7SwizzleILi1ELi4ELi3EEENS4_18smem_ptr_flag_bitsILi8EEENSQ_INS5_IJNSA_ILi8EEESH_EEENS5_IJSH_SC_EEEEEEEvNS4_8identityESY_S18_vS19_EENS_8epilogue10collective6detail29Sm90TmaWarpSpecializedAdapterINS1C_15DefaultEpilogueIaSJ_SJ_NS1B_6thread17LinearCombinationIaLi1EiiLNS1G_9ScaleType4KindE0ELNS_15FloatRoundStyleE2EaEENS1_15EpilogueDefaultEEEEEvvEEEEvNT_6ParamsE)
        /*02cc*/ 	.short	0x0210
        /*02ce*/ 	.short	0x0470


	//----- nvinfo : EIATTR_SW_WAR
	.align		4
.L_43:
        /*02d0*/ 	.byte	0x04, 0x36
        /*02d2*/ 	.short	(.L_45 - .L_44)
.L_44:
        /*02d4*/ 	.word	0x00000008
.L_45:


//--------------------- .nv.callgraph             --------------------------
	.section	.nv.callgraph,"",@"SHT_CUDA_CALLGRAPH"
	.align	4
	.sectionentsize	8
	.align		4
        /*0000*/ 	.word	0x00000000
	.align		4
        /*0004*/ 	.word	0xffffffff
	.align		4
        /*0008*/ 	.word	index@(_ZN7cutlass13device_kernelINS_4gemm6kernel13GemmUniversalIN4cute5tupleIJiiiiEEENS1_10collective13CollectiveMmaINS1_34MainloopSm90TmaGmmaWarpSpecializedILi5ENS5_IJNS4_1CILi2EEESB_NSA_ILi1EEEEEENS1_35KernelTmaWarpSpecializedCooperativeEEENS5_IJNSA_ILi128EEESG_NSA_ILi32EEEEEEaNS5_IJlSC_lEEEaSJ_NS4_8TiledMMAINS4_8MMA_AtomIJNS4_4SM904GMMA27MMA_64x128x32_S32S8S8_SS_TNEEEENS4_6LayoutINS5_IJSB_SC_SC_EEENS5_IJSC_NSA_ILi0EEESS_EEEEENS5_IJNS4_10UnderscoreESV_SV_EEEEENS4_23SM90_TMA_LOAD_MULTICASTENS4_14ComposedLayoutINS4_7SwizzleILi1ELi4ELi3EEENS4_18smem_ptr_flag_bitsILi8EEENSQ_INS5_IJNSA_ILi8EEESH_EEENS5_IJSH_SC_EEEEEEEvNS4_8identityESY_S18_vS19_EENS_8epilogue10collective6detail29Sm90TmaWarpSpecializedAdapterINS1C_15DefaultEpilogueIaSJ_SJ_NS1B_6thread17LinearCombinationIaLi1EiiLNS1G_9ScaleType4KindE0ELNS_15FloatRoundStyleE2EaEENS1_15EpilogueDefaultEEEEEvvEEEEvNT_6ParamsE)
	.align		4
        /*000c*/ 	.word	index@(__assertfail)
	.align		4
        /*0010*/ 	.word	0x00000000
	.align		4
        /*0014*/ 	.word	0xfffffffe
	.align		4
        /*0018*/ 	.word	0x00000000
	.align		4
        /*001c*/ 	.word	0xfffffffd
	.align		4
        /*0020*/ 	.word	0x00000000
	.align		4
        /*0024*/ 	.word	0xfffffffc


//--------------------- .nv.constant4             --------------------------
	.section	.nv.constant4,"a",@progbits
	.align	8
	.align		8
.nv.constant4:
        /*0000*/ 	.dword	__assertfail
	.align		8
        /*0008*/ 	.dword	__unnamed_1
	.align		8
        /*0010*/ 	.dword	_ZN39_INTERNAL_168c7a7f_4_k_cu_044596c1_55734cuda3std3__45__cpo5beginE
	.align		8
        /*0018*/ 	.dword	_ZN39_INTERNAL_168c7a7f_4_k_cu_044596c1_55734cuda3std3__45__cpo3endE
	.align		8
        /*0020*/ 	.dword	_ZN39_INTERNAL_168c7a7f_4_k_cu_044596c1_55734cuda3std3__45__cpo6cbeginE
	.align		8
        /*0028*/ 	.dword	_ZN39_INTERNAL_168c7a7f_4_k_cu_044596c1_55734cuda3std3__45__cpo4cendE
	.align		8
        /*0030*/ 	.dword	_ZN39_INTERNAL_168c7a7f_4_k_cu_044596c1_55734cuda3std3__441_GLOBAL__N__168c7a7f_4_k_cu_044596c1_55736ignoreE
	.align		8
        /*0038*/ 	.dword	_ZN39_INTERNAL_168c7a7f_4_k_cu_044596c1_55734cuda3std3__419piecewise_constructE
	.align		8
        /*0040*/ 	.dword	_ZN39_INTERNAL_168c7a7f_4_k_cu_044596c1_55734cuda3std3__48in_placeE
	.align		8
        /*0048*/ 	.dword	_ZN39_INTERNAL_168c7a7f_4_k_cu_044596c1_55734cuda3std6ranges3__45__cpo4swapE
	.align		8
        /*0050*/ 	.dword	_ZN39_INTERNAL_168c7a7f_4_k_cu_044596c1_55734cuda3std6ranges3__45__cpo9iter_moveE
	.align		8
        /*0058*/ 	.dword	_ZN39_INTERNAL_168c7a7f_4_k_cu_044596c1_55734cute7productE
	.align		8
        /*0060*/ 	.dword	_ZN39_INTERNAL_168c7a7f_4_k_cu_044596c1_55734cute1_E
	.align		8
        /*0068*/ 	.dword	$str$22
	.align		8
        /*0070*/ 	.dword	$str$23


//--------------------- .text._ZN7cutlass13device_kernelINS_4gemm6kernel13GemmUniversalIN4cute5tupleIJiiiiEEENS1_10collective13CollectiveMmaINS1_34MainloopSm90TmaGmmaWarpSpecializedILi5ENS5_IJNS4_1CILi2EEESB_NSA_ILi1EEEEEENS1_35KernelTmaWarpSpecializedCooperativeEEENS5_IJNSA_ILi128EEESG_NSA_ILi32EEEEEEaNS5_IJlSC_lEEEaSJ_NS4_8TiledMMAINS4_8MMA_AtomIJNS4_4SM904GMMA27MMA_64x128x32_S32S8S8_SS_TNEEEENS4_6LayoutINS5_IJSB_SC_SC_EEENS5_IJSC_NSA_ILi0EEESS_EEEEENS5_IJNS4_10UnderscoreESV_SV_EEEEENS4_23SM90_TMA_LOAD_MULTICASTENS4_14ComposedLayoutINS4_7SwizzleILi1ELi4ELi3EEENS4_18smem_ptr_flag_bitsILi8EEENSQ_INS5_IJNSA_ILi8EEESH_EEENS5_IJSH_SC_EEEEEEEvNS4_8identityESY_S18_vS19_EENS_8epilogue10collective6detail29Sm90TmaWarpSpecializedAdapterINS1C_15DefaultEpilogueIaSJ_SJ_NS1B_6thread17LinearCombinationIaLi1EiiLNS1G_9ScaleType4KindE0ELNS_15FloatRoundStyleE2EaEENS1_15EpilogueDefaultEEEEEvvEEEEvNT_6ParamsE --------------------------
	.section	.text._ZN7cutlass13device_kernelINS_4gemm6kernel13GemmUniversalIN4cute5tupleIJiiiiEEENS1_10collective13CollectiveMmaINS1_34MainloopSm90TmaGmmaWarpSpecializedILi5ENS5_IJNS4_1CILi2EEESB_NSA_ILi1EEEEEENS1_35KernelTmaWarpSpecializedCooperativeEEENS5_IJNSA_ILi128EEESG_NSA_ILi32EEEEEEaNS5_IJlSC_lEEEaSJ_NS4_8TiledMMAINS4_8MMA_AtomIJNS4_4SM904GMMA27MMA_64x128x32_S32S8S8_SS_TNEEEENS4_6LayoutINS5_IJSB_SC_SC_EEENS5_IJSC_NSA_ILi0EEESS_EEEEENS5_IJNS4_10UnderscoreESV_SV_EEEEENS4_23SM90_TMA_LOAD_MULTICASTENS4_14ComposedLayoutINS4_7SwizzleILi1ELi4ELi3EEENS4_18smem_ptr_flag_bitsILi8EEENSQ_INS5_IJNSA_ILi8EEESH_EEENS5_IJSH_SC_EEEEEEEvNS4_8identityESY_S18_vS19_EENS_8epilogue10collective6detail29Sm90TmaWarpSpecializedAdapterINS1C_15DefaultEpilogueIaSJ_SJ_NS1B_6thread17LinearCombinationIaLi1EiiLNS1G_9ScaleType4KindE0ELNS_15FloatRoundStyleE2EaEENS1_15EpilogueDefaultEEEEEvvEEEEvNT_6ParamsE,"ax",@progbits
	.align	128
.text._ZN7cutlass13device_kernelINS_4gemm6kernel13GemmUniversalIN4cute5tupleIJiiiiEEENS1_10collective13CollectiveMmaINS1_34MainloopSm90TmaGmmaWarpSpecializedILi5ENS5_IJNS4_1CILi2EEESB_NSA_ILi1EEEEEENS1_35KernelTmaWarpSpecializedCooperativeEEENS5_IJNSA_ILi128EEESG_NSA_ILi32EEEEEEaNS5_IJlSC_lEEEaSJ_NS4_8TiledMMAINS4_8MMA_AtomIJNS4_4SM904GMMA27MMA_64x128x32_S32S8S8_SS_TNEEEENS4_6LayoutINS5_IJSB_SC_SC_EEENS5_IJSC_NSA_ILi0EEESS_EEEEENS5_IJNS4_10UnderscoreESV_SV_EEEEENS4_23SM90_TMA_LOAD_MULTICASTENS4_14ComposedLayoutINS4_7SwizzleILi1ELi4ELi3EEENS4_18smem_ptr_flag_bitsILi8EEENSQ_INS5_IJNSA_ILi8EEESH_EEENS5_IJSH_SC_EEEEEEEvNS4_8identityESY_S18_vS19_EENS_8epilogue10collective6detail29Sm90TmaWarpSpecializedAdapterINS1C_15DefaultEpilogueIaSJ_SJ_NS1B_6thread17LinearCombinationIaLi1EiiLNS1G_9ScaleType4KindE0ELNS_15FloatRoundStyleE2EaEENS1_15EpilogueDefaultEEEEEvvEEEEvNT_6ParamsE:
        .type           _ZN7cutlass13device_kernelINS_4gemm6kernel13GemmUniversalIN4cute5tupleIJiiiiEEENS1_10collective13CollectiveMmaINS1_34MainloopSm90TmaGmmaWarpSpecializedILi5ENS5_IJNS4_1CILi2EEESB_NSA_ILi1EEEEEENS1_35KernelTmaWarpSpecializedCooperativeEEENS5_IJNSA_ILi128EEESG_NSA_ILi32EEEEEEaNS5_IJlSC_lEEEaSJ_NS4_8TiledMMAINS4_8MMA_AtomIJNS4_4SM904GMMA27MMA_64x128x32_S32S8S8_SS_TNEEEENS4_6LayoutINS5_IJSB_SC_SC_EEENS5_IJSC_NSA_ILi0EEESS_EEEEENS5_IJNS4_10UnderscoreESV_SV_EEEEENS4_23SM90_TMA_LOAD_MULTICASTENS4_14ComposedLayoutINS4_7SwizzleILi1ELi4ELi3EEENS4_18smem_ptr_flag_bitsILi8EEENSQ_INS5_IJNSA_ILi8EEESH_EEENS5_IJSH_SC_EEEEEEEvNS4_8identityESY_S18_vS19_EENS_8epilogue10collective6detail29Sm90TmaWarpSpecializedAdapterINS1C_15DefaultEpilogueIaSJ_SJ_NS1B_6thread17LinearCombinationIaLi1EiiLNS1G_9ScaleType4KindE0ELNS_15FloatRoundStyleE2EaEENS1_15EpilogueDefaultEEEEEvvEEEEvNT_6ParamsE,@function
        .size           _ZN7cutlass13device_kernelINS_4gemm6kernel13GemmUniversalIN4cute5tupleIJiiiiEEENS1_10collective13CollectiveMmaINS1_34MainloopSm90TmaGmmaWarpSpecializedILi5ENS5_IJNS4_1CILi2EEESB_NSA_ILi1EEEEEENS1_35KernelTmaWarpSpecializedCooperativeEEENS5_IJNSA_ILi128EEESG_NSA_ILi32EEEEEEaNS5_IJlSC_lEEEaSJ_NS4_8TiledMMAINS4_8MMA_AtomIJNS4_4SM904GMMA27MMA_64x128x32_S32S8S8_SS_TNEEEENS4_6LayoutINS5_IJSB_SC_SC_EEENS5_IJSC_NSA_ILi0EEESS_EEEEENS5_IJNS4_10UnderscoreESV_SV_EEEEENS4_23SM90_TMA_LOAD_MULTICASTENS4_14ComposedLayoutINS4_7SwizzleILi1ELi4ELi3EEENS4_18smem_ptr_flag_bitsILi8EEENSQ_INS5_IJNSA_ILi8EEESH_EEENS5_IJSH_SC_EEEEEEEvNS4_8identityESY_S18_vS19_EENS_8epilogue10collective6detail29Sm90TmaWarpSpecializedAdapterINS1C_15DefaultEpilogueIaSJ_SJ_NS1B_6thread17LinearCombinationIaLi1EiiLNS1G_9ScaleType4KindE0ELNS_15FloatRoundStyleE2EaEENS1_15EpilogueDefaultEEEEEvvEEEEvNT_6ParamsE,(.L_x_203 - _ZN7cutlass13device_kernelINS_4gemm6kernel13GemmUniversalIN4cute5tupleIJiiiiEEENS1_10collective13CollectiveMmaINS1_34MainloopSm90TmaGmmaWarpSpecializedILi5ENS5_IJNS4_1CILi2EEESB_NSA_ILi1EEEEEENS1_35KernelTmaWarpSpecializedCooperativeEEENS5_IJNSA_ILi128EEESG_NSA_ILi32EEEEEEaNS5_IJlSC_lEEEaSJ_NS4_8TiledMMAINS4_8MMA_AtomIJNS4_4SM904GMMA27MMA_64x128x32_S32S8S8_SS_TNEEEENS4_6LayoutINS5_IJSB_SC_SC_EEENS5_IJSC_NSA_ILi0EEESS_EEEEENS5_IJNS4_10UnderscoreESV_SV_EEEEENS4_23SM90_TMA_LOAD_MULTICASTENS4_14ComposedLayoutINS4_7SwizzleILi1ELi4ELi3EEENS4_18smem_ptr_flag_bitsILi8EEENSQ_INS5_IJNSA_ILi8EEESH_EEENS5_IJSH_SC_EEEEEEEvNS4_8identityESY_S18_vS19_EENS_8epilogue10collective6detail29Sm90TmaWarpSpecializedAdapterINS1C_15DefaultEpilogueIaSJ_SJ_NS1B_6thread17LinearCombinationIaLi1EiiLNS1G_9ScaleType4KindE0ELNS_15FloatRoundStyleE2EaEENS1_15EpilogueDefaultEEEEEvvEEEEvNT_6ParamsE)
        .other          _ZN7cutlass13device_kernelINS_4gemm6kernel13GemmUniversalIN4cute5tupleIJiiiiEEENS1_10collective13CollectiveMmaINS1_34MainloopSm90TmaGmmaWarpSpecializedILi5ENS5_IJNS4_1CILi2EEESB_NSA_ILi1EEEEEENS1_35KernelTmaWarpSpecializedCooperativeEEENS5_IJNSA_ILi128EEESG_NSA_ILi32EEEEEEaNS5_IJlSC_lEEEaSJ_NS4_8TiledMMAINS4_8MMA_AtomIJNS4_4SM904GMMA27MMA_64x128x32_S32S8S8_SS_TNEEEENS4_6LayoutINS5_IJSB_SC_SC_EEENS5_IJSC_NSA_ILi0EEESS_EEEEENS5_IJNS4_10UnderscoreESV_SV_EEEEENS4_23SM90_TMA_LOAD_MULTICASTENS4_14ComposedLayoutINS4_7SwizzleILi1ELi4ELi3EEENS4_18smem_ptr_flag_bitsILi8EEENSQ_INS5_IJNSA_ILi8EEESH_EEENS5_IJSH_SC_EEEEEEEvNS4_8identityESY_S18_vS19_EENS_8epilogue10collective6detail29Sm90TmaWarpSpecializedAdapterINS1C_15DefaultEpilogueIaSJ_SJ_NS1B_6thread17LinearCombinationIaLi1EiiLNS1G_9ScaleType4KindE0ELNS_15FloatRoundStyleE2EaEENS1_15EpilogueDefaultEEEEEvvEEEEvNT_6ParamsE,@"STO_CUDA_ENTRY STV_DEFAULT"
_ZN7cutlass13device_kernelINS_4gemm6kernel13GemmUniversalIN4cute5tupleIJiiiiEEENS1_10collective13CollectiveMmaINS1_34MainloopSm90TmaGmmaWarpSpecializedILi5ENS5_IJNS4_1CILi2EEESB_NSA_ILi1EEEEEENS1_35KernelTmaWarpSpecializedCooperativeEEENS5_IJNSA_ILi128EEESG_NSA_ILi32EEEEEEaNS5_IJlSC_lEEEaSJ_NS4_8TiledMMAINS4_8MMA_AtomIJNS4_4SM904GMMA27MMA_64x128x32_S32S8S8_SS_TNEEEENS4_6LayoutINS5_IJSB_SC_SC_EEENS5_IJSC_NSA_ILi0EEESS_EEEEENS5_IJNS4_10UnderscoreESV_SV_EEEEENS4_23SM90_TMA_LOAD_MULTICASTENS4_14ComposedLayoutINS4_7SwizzleILi1ELi4ELi3EEENS4_18smem_ptr_flag_bitsILi8EEENSQ_INS5_IJNSA_ILi8EEESH_EEENS5_IJSH_SC_EEEEEEEvNS4_8identityESY_S18_vS19_EENS_8epilogue10collective6detail29Sm90TmaWarpSpecializedAdapterINS1C_15DefaultEpilogueIaSJ_SJ_NS1B_6thread17LinearCombinationIaLi1EiiLNS1G_9ScaleType4KindE0ELNS_15FloatRoundStyleE2EaEENS1_15EpilogueDefaultEEEEEvvEEEEvNT_6ParamsE:
[----:B------:R-:W0:Y:S01]  /*0000*/  LDC R1, c[0x0][0x28] ;  /* 0x00000a00ff017b82 */ /* 0x000e220000000800 */
[----:B------:R-:W1:Y:S01]  /*0010*/  S2R R94, SR_TID.X ;  /* 0x00000000005e7919 */ /* 0x000e620000002100 */
[----:B------:R-:W-:Y:S01]  /*0020*/  ELECT P0, URZ, PT ;  /* 0x00000000003f782f */ /* 0x000fe20003800000 */
[----:B------:R-:W-:Y:S01]  /*0030*/  BSSY B0, `(.L_x_0) ;  /* 0x000000f000007945 */ /* 0x000fe20003800000 */
[--C-:B-1----:R-:W-:Y:S02]  /*0040*/  SHF.R.U32.HI R0, RZ, 0x5, R94.reuse ;  /* 0x00000005ff007819 */ /* 0x102fe4000001165e */
[----:B------:R-:W-:-:S03]  /*0050*/  SHF.R.U32.HI R8, RZ, 0x7, R94 ;  /* 0x00000007ff087819 */ /* 0x000fc6000001165e */
[----:B------:R-:W1:Y:S04]  /*0060*/  SHFL.IDX PT, R3, R0, RZ, 0x1f ;  /* 0x00001fff00037589 */ /* 0x000e6800000e0000 */
[----:B------:R2:W3:Y:S01]  /*0070*/  SHFL.IDX PT, R2, R8, RZ, 0x1f ;  /* 0x00001fff08027589 */ /* 0x0004e200000e0000 */
[----:B-1----:R-:W-:-:S13]  /*0080*/  ISETP.NE.OR P0, PT, R3, RZ, !P0 ;  /* 0x000000ff0300720c */ /* 0x002fda0004705670 */
[----:B0-23--:R-:W-:Y:S05]  /*0090*/  @P0 BRA `(.L_x_1) ;  /* 0x0000000000200947 */ /* 0x00dfea0003800000 */
[----:B------:R-:W-:Y:S02]  /*00a0*/  ULDC.64 UR4, c[0x0][0x198] ;  /* 0x0000660000047ab9 */ /* 0x000fe40000000a00 */
[----:B------:R-:W-:Y:S02]  /*00b0*/  UIADD3 UR6, UP0, UR4, 0xf0, URZ ;  /* 0x000000f004067890 */ /* 0x000fe4000ff1e03f */
[----:B------:R-:W-:Y:S02]  /*00c0*/  UIADD3 UR4, UP1, UR4, 0x1f0, URZ ;  /* 0x000001f004047890 */ /* 0x000fe4000ff3e03f */
[----:B------:R-:W-:Y:S02]  /*00d0*/  UIADD3.X UR7, URZ, UR5, URZ, UP0, !UPT ;  /* 0x000000053f077290 */ /* 0x000fe400087fe43f */
[----:B------:R-:W-:-:S07]  /*00e0*/  UIADD3.X UR5, URZ, UR5, URZ, UP1, !UPT ;  /* 0x000000053f057290 */ /* 0x000fce0008ffe43f */
[----:B------:R0:W-:Y:S02]  /*00f0*/  UTMACCTL.PF [UR6] ;  /* 0x00000000060079b9 */ /* 0x0001e40008040000 */
[----:B------:R0:W-:Y:S02]  /*0100*/  UTMACCTL.PF [UR4] ;  /* 0x00000000040079b9 */ /* 0x0001e40008040000 */
[----:B0-----:R-:W-:Y:S01]  /*0110*/  NOP ;  /* 0x0000000000007918 */ /* 0x001fe20000000000 */
.L_x_1:
[----:B------:R-:W-:Y:S05]  /*0120*/  BSYNC B0 ;  /* 0x0000000000007941 */ /* 0x000fea0003800000 */
.L_x_0:
[----:B------:R-:W0:Y:S02]  /*0130*/  SHFL.IDX PT, R5, R0, RZ, 0x1f ;  /* 0x00001fff00057589 */ /* 0x000e2400000e0000 */
[----:B0-----:R-:W-:-:S13]  /*0140*/  ISETP.NE.AND P0, PT, R5, RZ, PT ;  /* 0x000000ff0500720c */ /* 0x001fda0003f05270 */
[----:B------:R-:W-:Y:S05]  /*0150*/  @P0 BRA `(.L_x_2) ;  /* 0x0000000000600947 */ /* 0x000fea0003800000 */
[----:B------:R-:W0:Y:S01]  /*0160*/  S2UR UR8, SR_CgaCtaId ;  /* 0x00000000000879c3 */ /* 0x000e220000008800 */
[----:B------:R-:W-:Y:S01]  /*0170*/  UMOV UR4, 0x400 ;  /* 0x0000040000047882 */ /* 0x000fe20000000000 */
[----:B------:R-:W-:Y:S01]  /*0180*/  UMOV UR5, 0x1 ;  /* 0x0000000100057882 */ /* 0x000fe20000000000 */
[----:B------:R-:W-:Y:S01]  /*0190*/  UMOV UR6, 0x6 ;  /* 0x0000000600067882 */ /* 0x000fe20000000000 */
[----:B------:R-:W-:Y:S01]  /*01a0*/  ELECT P0, URZ, PT ;  /* 0x00000000003f782f */ /* 0x000fe20003800000 */
[----:B------:R-:W-:-:S04]  /*01b0*/  UIADD3 UR6, -UR6, 0x100000, URZ ;  /* 0x0010000006067890 */ /* 0x000fc8000fffe13f */
[----:B------:R-:W-:Y:S02]  /*01c0*/  USHF.L.U32 UR7, UR6, 0xb, URZ ;  /* 0x0000000b06077899 */ /* 0x000fe4000800063f */
[----:B------:R-:W-:Y:S02]  /*01d0*/  USHF.L.U32 UR6, UR6, 0x1, URZ ;  /* 0x0000000106067899 */ /* 0x000fe4000800063f */
[----:B0-----:R-:W-:Y:S02]  /*01e0*/  ULEA UR8, UR8, UR4, 0x18 ;  /* 0x0000000408087291 */ /* 0x001fe4000f8ec03f */
[----:B------:R-:W-:-:S04]  /*01f0*/  UIADD3 UR4, -UR5, 0x100000, URZ ;  /* 0x0010000005047890 */ /* 0x000fc8000fffe13f */
[----:B------:R-:W-:Y:S02]  /*0200*/  USHF.L.U32 UR5, UR4, 0xb, URZ ;  /* 0x0000000b04057899 */ /* 0x000fe4000800063f */
[----:B------:R-:W-:Y:S01]  /*0210*/  USHF.L.U32 UR4, UR4, 0x1, URZ ;  /* 0x0000000104047899 */ /* 0x000fe2000800063f */
[----:B------:R-:W0:Y:S11]  /*0220*/  FENCE.VIEW.ASYNC.S ;  /* 0x00000000000073c6 */ /* 0x000e360000000000 */
[----:B0-----:R0:W1:Y:S01]  /*0230*/  SYNCS.EXCH.64 URZ, [UR8], UR4 ;  /* 0x00000004083f75b2 */ /* 0x0010620008000100 */
[----:B------:R0:W2:Y:S01]  /*0240*/  SYNCS.EXCH.64 URZ, [UR8+0x28], UR6 ;  /* 0x00002806083f75b2 */ /* 0x0000a20008000100 */
[----:B------:R0:W3:Y:S01]  /*0250*/  SYNCS.EXCH.64 URZ, [UR8+0x8], UR4 ;  /* 0x00000804083f75b2 */ /* 0x0000e20008000100 */
[----:B------:R0:W4:Y:S01]  /*0260*/  SYNCS.EXCH.64 URZ, [UR8+0x30], UR6 ;  /* 0x00003006083f75b2 */ /* 0x0001220008000100 */
[----:B------:R0:W0:Y:S01]  /*0270*/  SYNCS.EXCH.64 URZ, [UR8+0x10], UR4 ;  /* 0x00001004083f75b2 */ /* 0x0000220008000100 */
[----:B------:R0:W0:Y:S01]  /*0280*/  SYNCS.EXCH.64 URZ, [UR8+0x38], UR6 ;  /* 0x00003806083f75b2 */ /* 0x0000220008000100 */
[----:B------:R0:W0:Y:S01]  /*0290*/  SYNCS.EXCH.64 URZ, [UR8+0x18], UR4 ;  /* 0x00001804083f75b2 */ /* 0x0000220008000100 */
[----:B------:R0:W0:Y:S01]  /*02a0*/  SYNCS.EXCH.64 URZ, [UR8+0x40], UR6 ;  /* 0x00004006083f75b2 */ /* 0x0000220008000100 */
[----:B------:R0:W0:Y:S01]  /*02b0*/  SYNCS.EXCH.64 URZ, [UR8+0x20], UR4 ;  /* 0x00002004083f75b2 */ /* 0x0000220008000100 */
[----:B------:R0:W0:Y:S01]  /*02c0*/  SYNCS.EXCH.64 URZ, [UR8+0x48], UR6 ;  /* 0x00004806083f75b2 */ /* 0x0000220008000100 */
[----:B------:R-:W-:Y:S01]  /*02d0*/  NOP ;  /* 0x0000000000007918 */ /* 0x000fe20000000000 */
.L_x_2:
[----:B------:R-:W-:Y:S01]  /*02e0*/  SHF.R.S32.HI R7, RZ, 0x1f, R94 ;  /* 0x0000001fff077819 */ /* 0x000fe2000001145e */
[----:B------:R-:W5:Y:S01]  /*02f0*/  SHFL.IDX PT, R0, R0, RZ, 0x1f ;  /* 0x00001fff00007589 */ /* 0x000f6200000e0000 */
[----:B0-----:R-:W0:Y:S01]  /*0300*/  S2UR UR8, SR_CTAID.X ;  /* 0x00000000000879c3 */ /* 0x001e220000002500 */
[----:B------:R-:W-:Y:S02]  /*0310*/  ELECT P0, URZ, PT ;  /* 0x00000000003f782f */ /* 0x000fe40003800000 */
[----:B------:R-:W-:Y:S01]  /*0320*/  LEA.HI R7, R7, R94, RZ, 0x7 ;  /* 0x0000005e07077211 */ /* 0x000fe200078f38ff */
[----:B------:R-:W1:Y:S01]  /*0330*/  S2R R4, SR_CTAID.Y ;  /* 0x0000000000047919 */ /* 0x000e620000002600 */
[----:B------:R-:W-:Y:S01]  /*0340*/  ULDC UR4, c[0x0][0x150] ;  /* 0x0000540000047ab9 */ /* 0x000fe20000000800 */
[----:B------:R-:W-:Y:S01]  /*0350*/  NOP ;  /* 0x0000000000007918 */ /* 0x000fe20000000000 */
[----:B------:R-:W-:Y:S01]  /*0360*/  LOP3.LUT R7, R7, 0xffffff80, RZ, 0xc0, !PT ;  /* 0xffffff8007077812 */ /* 0x000fe200078ec0ff */
[----:B------:R-:W-:Y:S01]  /*0370*/  NOP ;  /* 0x0000000000007918 */ /* 0x000fe20000000000 */
[----:B------:R-:W2:Y:S01]  /*0380*/  LDC R11, c[0x0][0x144] ;  /* 0x00005100ff0b7b82 */ /* 0x000ea20000000800 */
[----:B------:R-:W-:Y:S01]  /*0390*/  IMAD.MOV.U32 R22, RZ, RZ, 0x1 ;  /* 0x00000001ff167424 */ /* 0x000fe200078e00ff */
[----:B------:R-:W-:Y:S01]  /*03a0*/  ISETP.NE.AND P3, PT, R2, RZ, PT ;  /* 0x000000ff0200720c */ /* 0x000fe20003f65270 */
[----:B------:R-:W-:-:S05]  /*03b0*/  IMAD.IADD R9, R94, 0x1, -R7 ;  /* 0x000000015e097824 */ /* 0x000fca00078e0a07 */
[----:B------:R-:W-:Y:S01]  /*03c0*/  SHF.R.S32.HI R6, RZ, 0x1f, R9 ;  /* 0x0000001fff067819 */ /* 0x000fe20000011409 */
[----:B------:R-:W3:Y:S03]  /*03d0*/  LDC R13, c[0x0][0x140] ;  /* 0x00005000ff0d7b82 */ /* 0x000ee60000000800 */
[----:B------:R-:W-:Y:S02]  /*03e0*/  LEA.HI R6, R6, R9, RZ, 0x3 ;  /* 0x0000000906067211 */ /* 0x000fe400078f18ff */
[----:B-----5:R-:W-:Y:S02]  /*03f0*/  ISETP.NE.OR P0, PT, R0, RZ, !P0 ;  /* 0x000000ff0000720c */ /* 0x020fe40004705670 */
[--C-:B------:R-:W-:Y:S02]  /*0400*/  SHF.R.S32.HI R0, RZ, 0x3, R6.reuse ;  /* 0x00000003ff007819 */ /* 0x100fe40000011406 */
[----:B------:R-:W-:-:S02]  /*0410*/  SHF.R.S32.HI R7, RZ, 0x1f, R6 ;  /* 0x0000001fff077819 */ /* 0x000fc40000011406 */
[----:B0-----:R-:W-:Y:S02]  /*0420*/  I2FP.F32.U32 R10, UR8 ;  /* 0x00000008000a7c45 */ /* 0x001fe40008201000 */
[----:B------:R-:W-:Y:S02]  /*0430*/  SHF.R.S32.HI R6, RZ, 0x1f, R5 ;  /* 0x0000001fff067819 */ /* 0x000fe40000011405 */
[----:B------:R-:W-:Y:S01]  /*0440*/  LEA.HI R7, R7, R0, RZ, 0x2 ;  /* 0x0000000007077211 */ /* 0x000fe200078f10ff */
[----:B------:R-:W-:Y:S01]  /*0450*/  FMUL R10, R10, UR4 ;  /* 0x000000040a0a7c20 */ /* 0x000fe20008400000 */
[----:B------:R-:W-:Y:S01]  /*0460*/  LEA.HI R6, R6, R5, RZ, 0x2 ;  /* 0x0000000506067211 */ /* 0x000fe200078f10ff */
[----:B------:R-:W-:Y:S01]  /*0470*/  VOTEU.ALL UP0, P0 ;  /* 0x00000000003f7886 */ /* 0x000fe20000000000 */
[----:B------:R-:W-:Y:S01]  /*0480*/  LOP3.LUT R7, R7, 0xfffffffc, RZ, 0xc0, !PT ;  /* 0xfffffffc07077812 */ /* 0x000fe200078ec0ff */
[----:B------:R-:W-:Y:S01]  /*0490*/  ULDC UR4, c[0x0][0x154] ;  /* 0x0000550000047ab9 */ /* 0x000fe20000000800 */
[----:B------:R-:W-:Y:S01]  /*04a0*/  LOP3.LUT R6, R6, 0x3ffffffc, RZ, 0xc0, !PT ;  /* 0x3ffffffc06067812 */ /* 0x000fe200078ec0ff */
[----:B------:R-:W0:Y:S01]  /*04b0*/  F2I.U32.TRUNC.NTZ R10, R10 ;  /* 0x0000000a000a7305 */ /* 0x000e22000020f000 */
[----:B-1----:R-:W-:Y:S01]  /*04c0*/  I2FP.F32.U32 R12, R4 ;  /* 0x00000004000c7245 */ /* 0x002fe20000201000 */
[----:B------:R-:W-:Y:S01]  /*04d0*/  IMAD.IADD R7, R0, 0x1, -R7 ;  /* 0x0000000100077824 */ /* 0x000fe200078e0a07 */
[----:B------:R-:W1:Y:S01]  /*04e0*/  @!UP0 S2UR UR7, SR_CgaCtaId ;  /* 0x00000000000789c3 */ /* 0x000e620000008800 */
[----:B------:R-:W-:Y:S01]  /*04f0*/  IMAD.IADD R6, R5, 0x1, -R6 ;  /* 0x0000000105067824 */ /* 0x000fe200078e0a06 */
[----:B------:R-:W-:Y:S01]  /*0500*/  SHF.R.S32.HI R0, RZ, 0x1f, R3 ;  /* 0x0000001fff007819 */ /* 0x000fe20000011403 */
[----:B------:R-:W-:Y:S01]  /*0510*/  FMUL R12, R12, UR4 ;  /* 0x000000040c0c7c20 */ /* 0x000fe20008400000 */
[----:B------:R-:W-:Y:S01]  /*0520*/  UMOV UR4, 0x20 ;  /* 0x0000002000047882 */ /* 0x000fe20000000000 */
[----:B------:R-:W-:Y:S01]  /*0530*/  IMAD R19, R6, 0x4, R7 ;  /* 0x0000000406137824 */ /* 0x000fe200078e0207 */
[----:B------:R-:W-:Y:S01]  /*0540*/  LEA.HI R0, R0, R3, RZ, 0x2 ;  /* 0x0000000300007211 */ /* 0x000fe200078f10ff */
[----:B------:R-:W-:Y:S01]  /*0550*/  @!UP0 UMOV UR6, 0x400 ;  /* 0x0000040000068882 */ /* 0x000fe20000000000 */
[----:B------:R-:W5:Y:S01]  /*0560*/  LDC R7, c[0x0][0x148] ;  /* 0x00005200ff077b82 */ /* 0x000f620000000800 */
[----:B------:R-:W4:Y:S01]  /*0570*/  F2I.U32.TRUNC.NTZ R12, R12 ;  /* 0x0000000c000c7305 */ /* 0x000f22000020f000 */
[----:B------:R-:W-:Y:S01]  /*0580*/  LEA.HI R6, R19, R19, RZ, 0x1 ;  /* 0x0000001313067211 */ /* 0x000fe200078f08ff */
[----:B------:R-:W-:-:S04]  /*0590*/  @!UP0 UIADD3 UR4, -UR4, 0x100000, URZ ;  /* 0x0010000004048890 */ /* 0x000fc8000fffe13f */
[----:B------:R-:W-:Y:S02]  /*05a0*/  @!UP0 USHF.L.U32 UR5, UR4, 0xb, URZ ;  /* 0x0000000b04058899 */ /* 0x000fe4000800063f */
[----:B------:R-:W-:Y:S01]  /*05b0*/  @!UP0 USHF.L.U32 UR4, UR4, 0x1, URZ ;  /* 0x0000000104048899 */ /* 0x000fe2000800063f */
[----:B0-----:R-:W-:Y:S01]  /*05c0*/  IMAD.MOV R14, RZ, RZ, -R10 ;  /* 0x000000ffff0e7224 */ /* 0x001fe200078e0a0a */
[----:B------:R-:W-:Y:S01]  /*05d0*/  LOP3.LUT R0, R0, 0xfffffffc, RZ, 0xc0, !PT ;  /* 0xfffffffc00007812 */ /* 0x000fe200078ec0ff */
[----:B------:R-:W-:Y:S01]  /*05e0*/  VOTEU.ALL UP1, P0 ;  /* 0x00000000003f7886 */ /* 0x000fe20000020000 */
[----:B------:R-:W-:Y:S01]  /*05f0*/  LOP3.LUT R10, R6, 0xfffffffe, RZ, 0xc0, !PT ;  /* 0xfffffffe060a7812 */ /* 0x000fe200078ec0ff */
[----:B--2---:R-:W-:Y:S01]  /*0600*/  IMAD R6, R11, R14, UR8 ;  /* 0x000000080b067e24 */ /* 0x004fe2000f8e020e */
[----:B---3--:R-:W-:Y:S01]  /*0610*/  ISETP.EQ.U32.AND P2, PT, R13, 0x1, PT ;  /* 0x000000010d00780c */ /* 0x008fe20003f42070 */
[----:B------:R-:W-:Y:S02]  /*0620*/  IMAD.IADD R3, R3, 0x1, -R0 ;  /* 0x0000000103037824 */ /* 0x000fe400078e0a00 */
[----:B------:R-:W-:-:S02]  /*0630*/  IMAD.IADD R11, R19, 0x1, -R10 ;  /* 0x00000001130b7824 */ /* 0x000fc400078e0a0a */
[----:B------:R-:W-:Y:S01]  /*0640*/  IMAD.SHL.U32 R10, R19, 0x4, RZ ;  /* 0x00000004130a7824 */ /* 0x000fe200078e00ff */
[----:B------:R-:W-:Y:S01]  /*0650*/  ISETP.NE.AND P1, PT, R3, 0x3, PT ;  /* 0x000000030300780c */ /* 0x000fe20003f25270 */
[----:B----4-:R-:W-:Y:S01]  /*0660*/  IMAD.MOV R21, RZ, RZ, -R12 ;  /* 0x000000ffff157224 */ /* 0x010fe200078e0a0c */
[----:B------:R-:W-:Y:S01]  /*0670*/  ISETP.NE.AND P4, PT, R11, R6, PT ;  /* 0x000000060b00720c */ /* 0x000fe20003f85270 */
[----:B-1----:R-:W-:Y:S01]  /*0680*/  @!UP0 ULEA UR6, UR7, UR6, 0x18 ;  /* 0x0000000607068291 */ /* 0x002fe2000f8ec03f */
[----:B------:R-:W-:Y:S01]  /*0690*/  LOP3.LUT R19, R19, 0xc, R10, 0x78, !PT ;  /* 0x0000000c13137812 */ /* 0x000fe200078e780a */
[----:B------:R-:W-:Y:S01]  /*06a0*/  VOTEU.ALL UP0, P0 ;  /* 0x00000000003f7886 */ /* 0x000fe20000000000 */
[----:B------:R-:W-:Y:S01]  /*06b0*/  LOP3.LUT P0, RZ, R9, 0x7, RZ, 0xc0, !PT ;  /* 0x0000000709ff7812 */ /* 0x000fe2000780c0ff */
[----:B------:R-:W-:Y:S01]  /*06c0*/  VIADD R12, R2, 0xffffffff ;  /* 0xffffffff020c7836 */ /* 0x000fe20000000000 */
[----:B------:R-:W-:Y:S01]  /*06d0*/  ISETP.EQ.OR P1, PT, R3, RZ, !P1 ;  /* 0x000000ff0300720c */ /* 0x000fe20004f22670 */
[----:B-----5:R-:W-:Y:S01]  /*06e0*/  IMAD R11, R7, R21, R4 ;  /* 0x00000015070b7224 */ /* 0x020fe200078e0204 */
[----:B------:R-:W-:-:S02]  /*06f0*/  ISETP.LT.U32.AND P0, PT, R19, 0x4, !P0 ;  /* 0x000000041300780c */ /* 0x000fc40004701070 */
[----:B------:R-:W-:Y:S02]  /*0700*/  ISETP.EQ.AND P1, PT, R2, RZ, P1 ;  /* 0x000000ff0200720c */ /* 0x000fe40000f22270 */
[----:B------:R-:W-:Y:S01]  /*0710*/  ISETP.GE.U32.AND P6, PT, R12, 0x2, PT ;  /* 0x000000020c00780c */ /* 0x000fe20003fc6070 */
[----:B------:R-:W0:Y:S02]  /*0720*/  FENCE.VIEW.ASYNC.S ;  /* 0x00000000000073c6 */ /* 0x000e240000000000 */
[----:B0-----:R0:W1:Y:S01]  /*0730*/  @!UP0 SYNCS.EXCH.64 URZ, [UR6+0x60], UR4 ;  /* 0x00006004063f85b2 */ /* 0x0010620008000100 */
[----:B------:R-:W-:Y:S02]  /*0740*/  @P4 LEA.HI R0, R19, R19, RZ, 0x1 ;  /* 0x0000001313004211 */ /* 0x000fe400078f08ff */
[----:B------:R-:W-:Y:S02]  /*0750*/  SEL R9, RZ, 0x1, !P0 ;  /* 0x00000001ff097807 */ /* 0x000fe40004000000 */
[----:B------:R-:W-:-:S02]  /*0760*/  @P4 SHF.R.S32.HI R0, RZ, 0x1, R0 ;  /* 0x00000001ff004819 */ /* 0x000fc40000011400 */
[----:B------:R-:W-:Y:S02]  /*0770*/  SEL R18, RZ, 0x1, !P1 ;  /* 0x00000001ff127807 */ /* 0x000fe40004800000 */
[----:B------:R-:W-:Y:S02]  /*0780*/  @P4 ISETP.NE.AND P5, PT, R0, R11, PT ;  /* 0x0000000b0000420c */ /* 0x000fe40003fa5270 */
[----:B------:R-:W-:Y:S02]  /*0790*/  LOP3.LUT R0, R94, 0x7f, RZ, 0xc0, !PT ;  /* 0x0000007f5e007812 */ /* 0x000fe400078ec0ff */
[----:B------:R-:W-:Y:S02]  /*07a0*/  @P4 SEL R22, RZ, 0x1, P5 ;  /* 0x00000001ff164807 */ /* 0x000fe40002800000 */
[----:B------:R-:W-:Y:S01]  /*07b0*/  SEL R18, R18, 0x2, P6 ;  /* 0x0000000212127807 */ /* 0x000fe20003000000 */
[----:B------:R0:W2:Y:S01]  /*07c0*/  @!UP1 SYNCS.EXCH.64 URZ, [UR6+0x68], UR4 ;  /* 0x00006804063f95b2 */ /* 0x0000a20008000100 */
[----:B------:R-:W-:Y:S01]  /*07d0*/  LOP3.LUT R22, R22, R9, RZ, 0xc0, !PT ;  /* 0x0000000916167212 */ /* 0x000fe200078ec0ff */
[----:B------:R-:W-:Y:S01]  /*07e0*/  NOP ;  /* 0x0000000000007918 */ /* 0x000fe20000000000 */
[----:B------:R-:W-:Y:S05]  /*07f0*/  @!P2 BRA `(.L_x_3) ;  /* 0x000000000008a947 */ /* 0x000fea0003800000 */
[----:B-12---:R-:W-:Y:S01]  /*0800*/  UCGABAR_ARV ;  /* 0x00000000000079c7 */ /* 0x006fe20008000000 */
[----:B------:R-:W-:Y:S05]  /*0810*/  BRA `(.L_x_4) ;  /* 0x0000000000047947 */ /* 0x000fea0003800000 */
.L_x_3:
[----:B-12---:R-:W-:Y:S01]  /*0820*/  NOP ;  /* 0x0000000000007918 */ /* 0x006fe20000000000 */
.L_x_4:
[----:B------:R-:W1:Y:S01]  /*0830*/  LDC R2, c[0x0][0x65c] ;  /* 0x00019700ff027b82 */ /* 0x000e620000000800 */
[----:B------:R-:W-:Y:S02]  /*0840*/  IMAD.U32 R10, RZ, RZ, UR8 ;  /* 0x00000008ff0a7e24 */ /* 0x000fe4000f8e00ff */
[----:B------:R-:W-:Y:S01]  /*0850*/  IMAD.MOV.U32 R11, RZ, RZ, RZ ;  /* 0x000000ffff0b7224 */ /* 0x000fe200078e00ff */
[----:B-1----:R-:W-:-:S04]  /*0860*/  ISETP.NE.AND P1, PT, R2, 0x1, PT ;  /* 0x000000010200780c */ /* 0x002fc80003f25270 */
[----:B------:R-:W-:-:S09]  /*0870*/  P2R R5, PR, RZ, 0x2 ;  /* 0x00000002ff057803 */ /* 0x000fd20000000000 */
[----:B------:R-:W1:Y:S01]  /*0880*/  @P1 LDC R17, c[0x0][0x10] ;  /* 0x00000400ff111b82 */ /* 0x000e620000000800 */
[----:B------:R-:W-:Y:S02]  /*0890*/  @P1 IMAD.MOV.U32 R5, RZ, RZ, RZ ;  /* 0x000000ffff051224 */ /* 0x000fe400078e00ff */
[----:B------:R-:W-:-:S05]  /*08a0*/  @P1 IMAD.MOV.U32 R13, RZ, RZ, RZ ;  /* 0x000000ffff0d1224 */ /* 0x000fca00078e00ff */
[----:B------:R-:W2:Y:S01]  /*08b0*/  @!P1 LDC R9, c[0x0][0xc] ;  /* 0x00000300ff099b82 */ /* 0x000ea20000000800 */
[----:B0-----:R-:W-:Y:S01]  /*08c0*/  ULDC UR4, c[0x0][0xc] ;  /* 0x0000030000047ab9 */ /* 0x001fe20000000800 */
[----:B------:R-:W-:Y:S01]  /*08d0*/  ULDC UR5, c[0x0][0x10] ;  /* 0x0000040000057ab9 */ /* 0x000fe20000000800 */
[----:B------:R-:W-:Y:S01]  /*08e0*/  ULDC UR6, c[0x0][0x14] ;  /* 0x0000050000067ab9 */ /* 0x000fe20000000800 */
[----:B------:R-:W-:-:S04]  /*08f0*/  UIMAD.WIDE.U32 UR4, UR4, UR5, URZ ;  /* 0x00000005040472a5 */ /* 0x000fc8000f8e003f */
[----:B------:R-:W-:Y:S02]  /*0900*/  UIMAD.WIDE.U32 UR36, UR4, UR6, URZ ;  /* 0x00000006042472a5 */ /* 0x000fe4000f8e003f */
[----:B------:R-:W-:-:S04]  /*0910*/  UIMAD UR42, UR5, UR6, URZ ;  /* 0x00000006052a72a4 */ /* 0x000fc8000f8e023f */
[----:B------:R-:W-:Y:S01]  /*0920*/  UIADD3 UR42, UR37, UR42, URZ ;  /* 0x0000002a252a7290 */ /* 0x000fe2000fffe03f */
[----:B-1----:R-:W-:-:S04]  /*0930*/  @P1 IMAD.WIDE.U32 R16, R17, UR8, R4 ;  /* 0x0000000811101c25 */ /* 0x002fc8000f8e0004 */
[----:B------:R-:W-:Y:S02]  /*0940*/  @P1 IMAD.IADD R17, R17, 0x1, R13 ;  /* 0x0000000111111824 */ /* 0x000fe400078e020d */
[----:B--2---:R-:W-:-:S04]  /*0950*/  @!P1 IMAD.WIDE.U32 R10, R4, R9, R10 ;  /* 0x00000009040a9225 */ /* 0x004fc800078e000a */
[----:B------:R-:W-:Y:S02]  /*0960*/  @!P1 IMAD.MOV.U32 R16, RZ, RZ, R10 ;  /* 0x000000ffff109224 */ /* 0x000fe400078e000a */
[----:B------:R-:W-:Y:S01]  /*0970*/  @!P1 IMAD.MOV.U32 R17, RZ, RZ, R11 ;  /* 0x000000ffff119224 */ /* 0x000fe200078e000b */
[----:B------:R-:W-:Y:S06]  /*0980*/  @!P2 BRA `(.L_x_5) ;  /* 0x00000000000ca947 */ /* 0x000fec0003800000 */
[----:B------:R-:W-:Y:S01]  /*0990*/  UCGABAR_WAIT ;  /* 0x0000000000007dc7 */ /* 0x000fe20008000000 */
[----:B------:R-:W-:Y:S01]  /*09a0*/  CCTL.IVALL ;  /* 0x00000000ff00798f */ /* 0x000fe20002000000 */
[----:B------:R-:W-:Y:S05]  /*09b0*/  BRA `(.L_x_6) ;  /* 0x0000000000047947 */ /* 0x000fea0003800000 */
.L_x_5:
[----:B------:R-:W-:Y:S06]  /*09c0*/  BAR.SYNC.DEFER_BLOCKING 0x0 ;  /* 0x0000000000007b1d */ /* 0x000fec0000010000 */
.L_x_6:
[----:B------:R-:W-:Y:S05]  /*09d0*/  @!P3 BRA `(.L_x_7) ;  /* 0x0000004c0058b947 */ /* 0x000fea0003800000 */
[----:B------:R-:W-:-:S13]  /*09e0*/  ISETP.GT.U32.AND P0, PT, R12, 0x1, PT ;  /* 0x000000010c00780c */ /* 0x000fda0003f04070 */
[----:B------:R-:W-:Y:S05]  /*09f0*/  @P0 EXIT ;  /* 0x000000000000094d */ /* 0x000fea0003800000 */
[----:B------:R-:W-:Y:S01]  /*0a00*/  ULDC.64 UR4, c[0x0][0x650] ;  /* 0x0001940000047ab9 */ /* 0x000fe20000000a00 */
[----:B------:R-:W-:Y:S01]  /*0a10*/  PRMT R3, RZ, 0x7610, R3 ;  /* 0x00007610ff037816 */ /* 0x000fe20000000003 */
[----:B------:R-:W-:Y:S01]  /*0a20*/  IMAD.MOV.U32 R99, RZ, RZ, -0x1 ;  /* 0xffffffffff637424 */ /* 0x000fe200078e00ff */
[----:B------:R-:W-:Y:S01]  /*0a30*/  ISETP.GE.U32.AND P0, PT, R16, UR4, PT ;  /* 0x0000000410007c0c */ /* 0x000fe2000bf06070 */
[----:B------:R-:W-:Y:S02]  /*0a40*/  IMAD.MOV.U32 R100, RZ, RZ, -0x1 ;  /* 0xffffffffff647424 */ /* 0x000fe400078e00ff */
[----:B------:R-:W-:Y:S01]  /*0a50*/  IMAD.MOV.U32 R23, RZ, RZ, -0x1 ;  /* 0xffffffffff177424 */ /* 0x000fe200078e00ff */
[----:B------:R-:W-:-:S13]  /*0a60*/  ISETP.GE.U32.AND.EX P0, PT, R17, UR5, PT, P0 ;  /* 0x0000000511007c0c */ /* 0x000fda000bf06100 */
[----:B------:R-:W-:Y:S05]  /*0a70*/  @P0 BRA `(.L_x_8) ;  /* 0x00000004002c0947 */ /* 0x000fea0003800000 */
[----:B------:R-:W0:Y:S01]  /*0a80*/  LDC.64 R24, c[0x0][0x628] ;  /* 0x00018a00ff187b82 */ /* 0x000e220000000a00 */
[----:B------:R-:W-:Y:S02]  /*0a90*/  IMAD.MOV.U32 R10, RZ, RZ, R16 ;  /* 0x000000ffff0a7224 */ /* 0x000fe400078e0010 */
[----:B------:R-:W-:-:S05]  /*0aa0*/  IMAD.MOV.U32 R11, RZ, RZ, R17 ;  /* 0x000000ffff0b7224 */ /* 0x000fca00078e0011 */
[----:B------:R-:W1:Y:S08]  /*0ab0*/  LDC R20, c[0x0][0x630] ;  /* 0x00018c00ff147b82 */ /* 0x000e700000000800 */
[----:B------:R-:W2:Y:S01]  /*0ac0*/  LDC.64 R26, c[0x0][0x620] ;  /* 0x00018800ff1a7b82 */ /* 0x000ea20000000a00 */
[----:B0-----:R-:W-:-:S04]  /*0ad0*/  ISETP.NE.U32.AND P0, PT, R24, RZ, PT ;  /* 0x000000ff1800720c */ /* 0x001fc80003f05070 */
[----:B------:R-:W-:-:S13]  /*0ae0*/  ISETP.NE.AND.EX P0, PT, R25, RZ, PT, P0 ;  /* 0x000000ff1900720c */ /* 0x000fda0003f05300 */
[----:B-12---:R-:W-:Y:S05]  /*0af0*/  @!P0 BRA `(.L_x_9) ;  /* 0x0000000000288947 */ /* 0x006fea0003800000 */
[----:B------:R-:W0:Y:S02]  /*0b00*/  LDC R3, c[0x0][0x634] ;  /* 0x00018d00ff037b82 */ /* 0x000e240000000800 */
[----:B0-----:R-:W-:-:S05]  /*0b10*/  IADD3 R3, P0, R16, R3, RZ ;  /* 0x0000000310037210 */ /* 0x001fca0007f1e0ff */
[----:B------:R-:W-:-:S04]  /*0b20*/  IMAD.X R9, RZ, RZ, R17, P0 ;  /* 0x000000ffff097224 */ /* 0x000fc800000e0611 */
[----:B------:R-:W-:-:S04]  /*0b30*/  IMAD.WIDE.U32 R10, R9, R24, RZ ;  /* 0x00000018090a7225 */ /* 0x000fc800078e00ff */
[----:B------:R-:W-:-:S04]  /*0b40*/  IMAD.WIDE.U32 R12, P0, R3, R25, R10 ;  /* 0x00000019030c7225 */ /* 0x000fc8000780000a */
[----:B------:R-:W-:-:S04]  /*0b50*/  IMAD.WIDE.U32 R10, R3, R24, RZ ;  /* 0x00000018030a7225 */ /* 0x000fc800078e00ff */
[----:B------:R-:W-:Y:S01]  /*0b60*/  IMAD.X R15, RZ, RZ, RZ, P0 ;  /* 0x000000ffff0f7224 */ /* 0x000fe200000e06ff */
[----:B------:R-:W-:Y:S01]  /*0b70*/  IADD3 RZ, P0, R11, R12, RZ ;  /* 0x0000000c0bff7210 */ /* 0x000fe20007f1e0ff */
[----:B------:R-:W-:-:S04]  /*0b80*/  IMAD.MOV.U32 R14, RZ, RZ, R13 ;  /* 0x000000ffff0e7224 */ /* 0x000fc800078e000d */
[----:B------:R-:W-:-:S08]  /*0b90*/  IMAD.WIDE.U32.X R10, R9, R25, R14, P0 ;  /* 0x00000019090a7225 */ /* 0x000fd000000e040e */
.L_x_9:
[----:B------:R-:W0:Y:S01]  /*0ba0*/  LDC.64 R30, c[0x0][0x640] ;  /* 0x00019000ff1e7b82 */ /* 0x000e220000000a00 */
[-CC-:B------:R-:W-:Y:S02]  /*0bb0*/  SHF.R.U64 R25, R10, R20.reuse, R11.reuse ;  /* 0x000000140a197219 */ /* 0x180fe4000000120b */
[----:B------:R-:W-:Y:S02]  /*0bc0*/  SHF.R.U32.HI R3, RZ, R20, R11 ;  /* 0x00000014ff037219 */ /* 0x000fe4000001160b */
[----:B------:R-:W-:-:S03]  /*0bd0*/  IADD3 R5, P0, RZ, -R25, RZ ;  /* 0x80000019ff057210 */ /* 0x000fc60007f1e0ff */
[----:B------:R-:W1:Y:S02]  /*0be0*/  LDC R24, c[0x0][0x618] ;  /* 0x00018600ff187b82 */ /* 0x000e640000000800 */
[----:B------:R-:W-:Y:S02]  /*0bf0*/  IMAD.X R3, RZ, RZ, ~R3, P0 ;  /* 0x000000ffff037224 */ /* 0x000fe400000e0e03 */
[----:B------:R-:W-:-:S04]  /*0c00*/  IMAD.WIDE.U32 R10, R5, R26, R16 ;  /* 0x0000001a050a7225 */ /* 0x000fc800078e0010 */
[----:B------:R-:W2:Y:S01]  /*0c10*/  LDC R20, c[0x0][0x608] ;  /* 0x00018200ff147b82 */ /* 0x000ea20000000800 */
[----:B------:R-:W-:Y:S02]  /*0c20*/  IMAD R12, R3, R26, RZ ;  /* 0x0000001a030c7224 */ /* 0x000fe400078e02ff */
[----:B------:R-:W-:Y:S02]  /*0c30*/  IMAD.MOV.U32 R3, RZ, RZ, -0x1 ;  /* 0xffffffffff037424 */ /* 0x000fe400078e00ff */
[----:B------:R-:W-:Y:S02]  /*0c40*/  IMAD R5, R5, R27, R12 ;  /* 0x0000001b05057224 */ /* 0x000fe400078e020c */
[----:B------:R-:W-:Y:S01]  /*0c50*/  IMAD R27, R7, R21, R4 ;  /* 0x00000015071b7224 */ /* 0x000fe200078e0204 */
[----:B------:R-:W3:Y:S01]  /*0c60*/  LDC R28, c[0x0][0x658] ;  /* 0x00019600ff1c7b82 */ /* 0x000ee20000000800 */
[----:B------:R-:W-:Y:S01]  /*0c70*/  IMAD.IADD R5, R11, 0x1, R5 ;  /* 0x000000010b057824 */ /* 0x000fe200078e0205 */
[----:B0-----:R-:W-:Y:S01]  /*0c80*/  ISETP.NE.U32.AND P0, PT, R30, RZ, PT ;  /* 0x000000ff1e00720c */ /* 0x001fe20003f05070 */
[----:B------:R-:W-:-:S03]  /*0c90*/  IMAD.MOV.U32 R21, RZ, RZ, 0x1 ;  /* 0x00000001ff157424 */ /* 0x000fc600078e00ff */
[----:B------:R-:W-:Y:S02]  /*0ca0*/  ISETP.NE.AND.EX P0, PT, R31, RZ, PT, P0 ;  /* 0x000000ff1f00720c */ /* 0x000fe40003f05300 */
[----:B------:R-:W0:Y:S01]  /*0cb0*/  LDC R26, c[0x0][0x600] ;  /* 0x00018000ff1a7b82 */ /* 0x000e220000000800 */
[-CC-:B-1----:R-:W-:Y:S02]  /*0cc0*/  SHF.R.U64 R14, R10, R24.reuse, R5.reuse ;  /* 0x000000180a0e7219 */ /* 0x182fe40000001205 */
[----:B------:R-:W-:-:S05]  /*0cd0*/  SHF.R.U32.HI R5, RZ, R24, R5 ;  /* 0x00000018ff057219 */ /* 0x000fca0000011605 */
[----:B------:R-:W1:Y:S01]  /*0ce0*/  LDC R15, c[0x0][0x648] ;  /* 0x00019200ff0f7b82 */ /* 0x000e620000000800 */
[-CC-:B--2---:R-:W-:Y:S02]  /*0cf0*/  SHF.R.U64 R24, R14, R20.reuse, R5.reuse ;  /* 0x000000140e187219 */ /* 0x184fe40000001205 */
[----:B------:R-:W-:-:S05]  /*0d00*/  SHF.R.U32.HI R5, RZ, R20, R5 ;  /* 0x00000014ff057219 */ /* 0x000fca0000011605 */
[----:B------:R-:W2:Y:S01]  /*0d10*/  LDC R32, c[0x0][0x638] ;  /* 0x00018e00ff207b82 */ /* 0x000ea20000000800 */
[-CC-:B---3--:R-:W-:Y:S02]  /*0d20*/  SHF.R.U64 R20, R24, R28.reuse, R5.reuse ;  /* 0x0000001c18147219 */ /* 0x188fe40000001205 */
[-C--:B------:R-:W-:Y:S02]  /*0d30*/  SHF.L.U32 R3, R3, R28.reuse, RZ ;  /* 0x0000001c03037219 */ /* 0x080fe400000006ff */
[----:B------:R-:W-:Y:S01]  /*0d40*/  SHF.R.U32.HI R5, RZ, R28, R5 ;  /* 0x0000001cff057219 */ /* 0x000fe20000011605 */
[----:B------:R-:W-:Y:S01]  /*0d50*/  IMAD.MOV.U32 R4, RZ, RZ, R20 ;  /* 0x000000ffff047224 */ /* 0x000fe200078e0014 */
[----:B------:R-:W-:Y:S01]  /*0d60*/  LOP3.LUT R7, RZ, R3, RZ, 0x33, !PT ;  /* 0x00000003ff077212 */ /* 0x000fe200078e33ff */
[----:B------:R-:W3:Y:S01]  /*0d70*/  LDC R23, c[0x0][0x610] ;  /* 0x00018400ff177b82 */ /* 0x000ee20000000800 */
[----:B------:R-:W-:Y:S05]  /*0d80*/  @!P0 BRA `(.L_x_10) ;  /* 0x0000000000288947 */ /* 0x000fea0003800000 */
[----:B------:R-:W4:Y:S02]  /*0d90*/  LDC R3, c[0x0][0x64c] ;  /* 0x00019300ff037b82 */ /* 0x000f240000000800 */
[----:B----4-:R-:W-:-:S05]  /*0da0*/  IADD3 R3, P0, R20, R3, RZ ;  /* 0x0000000314037210 */ /* 0x010fca0007f1e0ff */
        /* <DEDUP_REMOVED lines=8> */
.L_x_10:
[----:B-1----:R-:W-:Y:S02]  /*0e30*/  SHF.R.U64 R5, R4, R15, R5 ;  /* 0x0000000f04057219 */ /* 0x002fe40000001205 */
[----:B------:R-:W-:Y:S01]  /*0e40*/  LOP3.LUT R4, R24, R7, RZ, 0xc0, !PT ;  /* 0x0000000718047212 */ /* 0x000fe200078ec0ff */
[----:B0-----:R-:W-:Y:S01]  /*0e50*/  VIADD R7, R26, 0xffffffff ;  /* 0xffffffff1a077836 */ /* 0x001fe20000000000 */
[----:B------:R-:W-:Y:S01]  /*0e60*/  SHF.L.U32 R3, R21, R28, RZ ;  /* 0x0000001c15037219 */ /* 0x000fe200000006ff */
[----:B------:R-:W-:Y:S01]  /*0e70*/  IMAD.MOV R9, RZ, RZ, -R5 ;  /* 0x000000ffff097224 */ /* 0x000fe200078e0a05 */
[----:B------:R-:W-:Y:S02]  /*0e80*/  SEL R6, R6, R27, !P1 ;  /* 0x0000001b06067207 */ /* 0x000fe40004800000 */
[----:B------:R-:W-:Y:S01]  /*0e90*/  LOP3.LUT R7, R14, R7, RZ, 0xc0, !PT ;  /* 0x000000070e077212 */ /* 0x000fe200078ec0ff */
[----:B------:R-:W-:Y:S02]  /*0ea0*/  IMAD R5, R3, R5, R4 ;  /* 0x0000000503057224 */ /* 0x000fe400078e0204 */
[----:B--2---:R-:W-:-:S02]  /*0eb0*/  IMAD R3, R9, R32, R20 ;  /* 0x0000002009037224 */ /* 0x004fc400078e0214 */
[----:B---3--:R-:W-:Y:S02]  /*0ec0*/  IMAD R6, R5, R23, R6 ;  /* 0x0000001705067224 */ /* 0x008fe400078e0206 */
[----:B------:R-:W-:Y:S02]  /*0ed0*/  IMAD R99, R3, R26, R7 ;  /* 0x0000001a03637224 */ /* 0x000fe400078e0207 */
[----:B------:R-:W-:Y:S02]  /*0ee0*/  IMAD.MOV.U32 R4, RZ, RZ, 0x1 ;  /* 0x00000001ff047424 */ /* 0x000fe400078e00ff */
[----:B------:R-:W-:Y:S01]  /*0ef0*/  IMAD.MOV.U32 R23, RZ, RZ, R25 ;  /* 0x000000ffff177224 */ /* 0x000fe200078e0019 */
[----:B------:R-:W-:Y:S02]  /*0f00*/  SEL R100, R99, R6, !P1 ;  /* 0x0000000663647207 */ /* 0x000fe40004800000 */
[----:B------:R-:W-:Y:S02]  /*0f10*/  PRMT R3, R4, 0x7610, R3 ;  /* 0x0000761004037816 */ /* 0x000fe40000000003 */
[----:B------:R-:W-:-:S07]  /*0f20*/  SEL R99, R6, R99, !P1 ;  /* 0x0000006306637207 */ /* 0x000fce0004800000 */
.L_x_8:
[----:B------:R-:W-:-:S08]  /*0f30*/  NOP ;  /* 0x0000000000007918 */ /* 0x000fd00000000000 */
[----:B------:R-:W0:Y:S02]  /*0f40*/  USETMAXREG.TRY_ALLOC.CTAPOOL UP0, 0xe8 ;  /* 0x000000e8000079c8 */ /* 0x000e240008000600 */
[----:B0-----:R-:W-:-:S13]  /*0f50*/  PLOP3.LUT P0, PT, PT, PT, UP0, 0x80, 0x0 ;  /* 0x000000000000781c */ /* 0x001fda0003f0f008 */
[----:B------:R-:W-:Y:S05]  /*0f60*/  @!P0 BRA `(.L_x_8) ;  /* 0xfffffffc00f08947 */ /* 0x000fea000383ffff */
[----:B------:R-:W-:Y:S01]  /*0f70*/  ULDC.64 UR4, c[0x0][0x598] ;  /* 0x0001660000047ab9 */ /* 0x000fe20000000a00 */
[----:B------:R-:W-:Y:S01]  /*0f80*/  ULDC.64 UR38, c[0x0][0x208] ;  /* 0x0000820000267ab9 */ /* 0x000fe20000000a00 */
[----:B------:R-:W-:-:S04]  /*0f90*/  ISETP.NE.U32.AND P0, PT, RZ, UR4, PT ;  /* 0x00000004ff007c0c */ /* 0x000fc8000bf05070 */
[----:B------:R-:W-:-:S13]  /*0fa0*/  ISETP.NE.AND.EX P0, PT, RZ, UR5, PT, P0 ;  /* 0x00000005ff007c0c */ /* 0x000fda000bf05300 */
[----:B------:R-:W-:Y:S05]  /*0fb0*/  @!P0 BRA `(.L_x_11) ;  /* 0x00000000001c8947 */ /* 0x000fea0003800000 */
[----:B------:R-:W0:Y:S02]  /*0fc0*/  LDC.64 R4, c[0x0][0x598] ;  /* 0x00016600ff047b82 */ /* 0x000e240000000a00 */
[----:B0-----:R-:W2:Y:S02]  /*0fd0*/  LDG.E.64 R4, desc[UR38][R4.64] ;  /* 0x0000002604047981 */ /* 0x001ea4000c1e1b00 */
[----:B--2---:R-:W-:-:S04]  /*0fe0*/  ISETP.NE.U32.AND P0, PT, R4, RZ, PT ;  /* 0x000000ff0400720c */ /* 0x004fc80003f05070 */
[----:B------:R-:W-:-:S13]  /*0ff0*/  ISETP.NE.AND.EX P0, PT, R5, RZ, PT, P0 ;  /* 0x000000ff0500720c */ /* 0x000fda0003f05300 */
[----:B------:R-:W-:Y:S05]  /*1000*/  @!P0 BRA `(.L_x_11) ;  /* 0x0000000000088947 */ /* 0x000fea0003800000 */
[----:B------:R0:W5:Y:S01]  /*1010*/  LD.E R90, desc[UR38][R4.64] ;  /* 0x00000026045a7980 */ /* 0x000162000c101900 */
[----:B------:R-:W-:Y:S05]  /*1020*/  BRA `(.L_x_12) ;  /* 0x0000000000247947 */ /* 0x000fea0003800000 */
.L_x_11:
[----:B------:R-:W-:Y:S02]  /*1030*/  ULDC.64 UR4, c[0x0][0x588] ;  /* 0x0001620000047ab9 */ /* 0x000fe40000000a00 */
[----:B------:R-:W-:-:S04]  /*1040*/  ISETP.NE.U32.AND P0, PT, RZ, UR4, PT ;  /* 0x00000004ff007c0c */ /* 0x000fc8000bf05070 */
[----:B------:R-:W-:-:S13]  /*1050*/  ISETP.NE.AND.EX P0, PT, RZ, UR5, PT, P0 ;  /* 0x00000005ff007c0c */ /* 0x000fda000bf05300 */
[----:B------:R-:W-:Y:S05]  /*1060*/  @!P0 BRA `(.L_x_13) ;  /* 0x00000000000c8947 */ /* 0x000fea0003800000 */
[----:B------:R-:W0:Y:S02]  /*1070*/  LDC.64 R90, c[0x0][0x588] ;  /* 0x00016200ff5a7b82 */ /* 0x000e240000000a00 */
[----:B0-----:R1:W5:Y:S01]  /*1080*/  LDG.E R90, desc[UR38][R90.64] ;  /* 0x000000265a5a7981 */ /* 0x001362000c1e1900 */
[----:B------:R-:W-:Y:S05]  /*1090*/  BRA `(.L_x_12) ;  /* 0x0000000000087947 */ /* 0x000fea0003800000 */
.L_x_13:
[----:B------:R-:W-:Y:S02]  /*10a0*/  ULDC UR4, c[0x0][0x580] ;  /* 0x0001600000047ab9 */ /* 0x000fe40000000800 */
[----:B------:R-:W-:-:S07]  /*10b0*/  IMAD.U32 R90, RZ, RZ, UR4 ;  /* 0x00000004ff5a7e24 */ /* 0x000fce000f8e00ff */
.L_x_12:
[----:B------:R-:W-:Y:S02]  /*10c0*/  ULDC.64 UR4, c[0x0][0x5a0] ;  /* 0x0001680000047ab9 */ /* 0x000fe40000000a00 */
[----:B------:R-:W-:-:S04]  /*10d0*/  ISETP.NE.U32.AND P0, PT, RZ, UR4, PT ;  /* 0x00000004ff007c0c */ /* 0x000fc8000bf05070 */
[----:B------:R-:W-:-:S13]  /*10e0*/  ISETP.NE.AND.EX P0, PT, RZ, UR5, PT, P0 ;  /* 0x00000005ff007c0c */ /* 0x000fda000bf05300 */
[----:B------:R-:W-:Y:S05]  /*10f0*/  @!P0 BRA `(.L_x_14) ;  /* 0x00000000001c8947 */ /* 0x000fea0003800000 */
[----:B0-----:R-:W0:Y:S02]  /*1100*/  LDC.64 R4, c[0x0][0x5a0] ;  /* 0x00016800ff047b82 */ /* 0x001e240000000a00 */
[----:B0-----:R-:W2:Y:S02]  /*1110*/  LDG.E.64 R4, desc[UR38][R4.64] ;  /* 0x0000002604047981 */ /* 0x001ea4000c1e1b00 */
[----:B--2---:R-:W-:-:S04]  /*1120*/  ISETP.NE.U32.AND P0, PT, R4, RZ, PT ;  /* 0x000000ff0400720c */ /* 0x004fc80003f05070 */
[----:B------:R-:W-:-:S13]  /*1130*/  ISETP.NE.AND.EX P0, PT, R5, RZ, PT, P0 ;  /* 0x000000ff0500720c */ /* 0x000fda0003f05300 */
[----:B------:R-:W-:Y:S05]  /*1140*/  @!P0 BRA `(.L_x_14) ;  /* 0x0000000000088947 */ /* 0x000fea0003800000 */
[----:B-1----:R0:W5:Y:S01]  /*1150*/  LD.E R91, desc[UR38][R4.64] ;  /* 0x00000026045b7980 */ /* 0x002162000c101900 */
[----:B------:R-:W-:Y:S05]  /*1160*/  BRA `(.L_x_15) ;  /* 0x0000000000247947 */ /* 0x000fea0003800000 */
.L_x_14:
[----:B------:R-:W-:Y:S02]  /*1170*/  ULDC.64 UR4, c[0x0][0x590] ;  /* 0x0001640000047ab9 */ /* 0x000fe40000000a00 */
[----:B------:R-:W-:-:S04]  /*1180*/  ISETP.NE.U32.AND P0, PT, RZ, UR4, PT ;  /* 0x00000004ff007c0c */ /* 0x000fc8000bf05070 */
[----:B------:R-:W-:-:S13]  /*1190*/  ISETP.NE.AND.EX P0, PT, RZ, UR5, PT, P0 ;  /* 0x00000005ff007c0c */ /* 0x000fda000bf05300 */
[----:B------:R-:W-:Y:S05]  /*11a0*/  @!P0 BRA `(.L_x_16) ;  /* 0x00000000000c8947 */ /* 0x000fea0003800000 */
[----:B0-----:R-:W1:Y:S02]  /*11b0*/  LDC.64 R4, c[0x0][0x590] ;  /* 0x00016400ff047b82 */ /* 0x001e640000000a00 */
[----:B-1----:R1:W5:Y:S01]  /*11c0*/  LDG.E R91, desc[UR38][R4.64] ;  /* 0x00000026045b7981 */ /* 0x002362000c1e1900 */
[----:B------:R-:W-:Y:S05]  /*11d0*/  BRA `(.L_x_15) ;  /* 0x0000000000087947 */ /* 0x000fea0003800000 */
.L_x_16:
[----:B------:R-:W-:Y:S02]  /*11e0*/  ULDC UR4, c[0x0][0x584] ;  /* 0x0001610000047ab9 */ /* 0x000fe40000000800 */
[----:B-1----:R-:W-:-:S07]  /*11f0*/  IMAD.U32 R91, RZ, RZ, UR4 ;  /* 0x00000004ff5b7e24 */ /* 0x002fce000f8e00ff */
.L_x_15:
[----:B------:R-:W-:-:S13]  /*1200*/  LOP3.LUT P0, RZ, R3, 0xff, RZ, 0xc0, !PT ;  /* 0x000000ff03ff7812 */ /* 0x000fda000780c0ff */
[----:B------:R-:W-:Y:S05]  /*1210*/  @!P0 EXIT ;  /* 0x000000000000894d */ /* 0x000fea0003800000 */
[----:B------:R-:W2:Y:S01]  /*1220*/  LDC R93, c[0x0][0x658] ;  /* 0x00019600ff5d7b82 */ /* 0x000ea20000000800 */
[----:B------:R-:W-:Y:S01]  /*1230*/  LOP3.LUT R8, R8, 0x1, RZ, 0xc0, !PT ;  /* 0x0000000108087812 */ /* 0x000fe200078ec0ff */
[----:B------:R-:W-:Y:S01]  /*1240*/  ULDC.64 UR6, c[0x0][0x288] ;  /* 0x0000a20000067ab9 */ /* 0x000fe20000000a00 */
[----:B------:R-:W-:Y:S01]  /*1250*/  SHF.R.U32.HI R3, RZ, 0x2, R94 ;  /* 0x00000002ff037819 */ /* 0x000fe2000001165e */
[----:B------:R-:W-:Y:S01]  /*1260*/  UIADD3 UR4, UR7, 0x1f, URZ ;  /* 0x0000001f07047890 */ /* 0x000fe2000fffe03f */
[----:B------:R-:W-:Y:S01]  /*1270*/  SHF.R.U32.HI R0, RZ, 0x1, R0 ;  /* 0x00000001ff007819 */ /* 0x000fe20000011600 */
[----:B------:R-:W-:Y:S01]  /*1280*/  IMAD.SHL.U32 R88, R8, 0x40, RZ ;  /* 0x0000004008587824 */ /* 0x000fe200078e00ff */
[----:B------:R-:W-:Y:S01]  /*1290*/  LOP3.LUT R3, R3, 0x7, RZ, 0xc0, !PT ;  /* 0x0000000703037812 */ /* 0x000fe200078ec0ff */
[----:B------:R-:W-:Y:S01]  /*12a0*/  USHF.R.S32.HI UR5, URZ, 0x1f, UR4 ;  /* 0x0000001f3f057899 */ /* 0x000fe20008011404 */
[----:B------:R-:W-:Y:S01]  /*12b0*/  LOP3.LUT R0, R0, 0x30, RZ, 0xc0, !PT ;  /* 0x0000003000007812 */ /* 0x000fe200078ec0ff */
[----:B01----:R-:W-:Y:S01]  /*12c0*/  IMAD.MOV.U32 R4, RZ, RZ, 0x1 ;  /* 0x00000001ff047424 */ /* 0x003fe200078e00ff */
[--C-:B------:R-:W-:Y:S01]  /*12d0*/  LOP3.LUT R88, R88, 0x40, R3.reuse, 0xe2, !PT ;  /* 0x0000004058587812 */ /* 0x100fe200078ee203 */
[----:B------:R-:W-:Y:S01]  /*12e0*/  ULEA.HI UR5, UR5, UR4, URZ, 0x5 ;  /* 0x0000000405057291 */ /* 0x000fe2000f8f283f */
[-C--:B------:R-:W-:Y:S01]  /*12f0*/  IADD3 R3, RZ, -R0.reuse, -R3 ;  /* 0x80000000ff037210 */ /* 0x080fe20007ffe803 */
[----:B------:R-:W-:Y:S01]  /*1300*/  IMAD.U32 R5, RZ, RZ, UR6 ;  /* 0x00000006ff057e24 */ /* 0x000fe2000f8e00ff */
[----:B------:R-:W-:Y:S01]  /*1310*/  LOP3.LUT R88, R88, R0, RZ, 0xfc, !PT ;  /* 0x0000000058587212 */ /* 0x000fe200078efcff */
[----:B------:R-:W-:Y:S01]  /*1320*/  USHF.R.S32.HI UR43, URZ, 0x5, UR5 ;  /* 0x000000053f2b7899 */ /* 0x000fe20008011405 */
[----:B------:R-:W-:Y:S01]  /*1330*/  IMAD.MOV.U32 R0, RZ, RZ, -0x1 ;  /* 0xffffffffff007424 */ /* 0x000fe200078e00ff */
[----:B------:R-:W-:Y:S01]  /*1340*/  LOP3.LUT R92, R94, 0x3, RZ, 0xc0, !PT ;  /* 0x000000035e5c7812 */ /* 0x000fe200078ec0ff */
[----:B------:R-:W-:Y:S01]  /*1350*/  IMAD R3, R8, -0x40, R3 ;  /* 0xffffffc008037824 */ /* 0x000fe200078e0203 */
[----:B------:R-:W-:Y:S01]  /*1360*/  UISETP.LT.AND UP0, UPT, UR43, 0x1, UPT ;  /* 0x000000012b00788c */ /* 0x000fe2000bf01270 */
[----:B------:R-:W-:Y:S01]  /*1370*/  LOP3.LUT R95, R94, 0x80, RZ, 0xc0, !PT ;  /* 0x000000805e5f7812 */ /* 0x000fe200078ec0ff */
[----:B------:R-:W-:Y:S01]  /*1380*/  ULDC UR4, c[0x0][0x284] ;  /* 0x0000a10000047ab9 */ /* 0x000fe20000000800 */
[----:B------:R-:W-:Y:S01]  /*1390*/  IMAD R92, R92, -0x2, R5 ;  /* 0xfffffffe5c5c7824 */ /* 0x000fe200078e0205 */
[-C--:B--2---:R-:W-:Y:S01]  /*13a0*/  SHF.L.U32 R0, R0, R93.reuse, RZ ;  /* 0x0000005d00007219 */ /* 0x084fe200000006ff */
[----:B------:R-:W-:Y:S01]  /*13b0*/  USEL UR44, UR43, 0x1, UP0 ;  /* 0x000000012b2c7887 */ /* 0x000fe20008000000 */
[----:B------:R-:W-:Y:S01]  /*13c0*/  SHF.L.U32 R93, R4, R93, RZ ;  /* 0x0000005d045d7219 */ /* 0x000fe200000006ff */
[----:B------:R-:W-:Y:S01]  /*13d0*/  IMAD.SHL.U32 R94, R94, 0x2, RZ ;  /* 0x000000025e5e7824 */ /* 0x000fe200078e00ff */
[----:B------:R-:W-:Y:S01]  /*13e0*/  SHF.R.U32.HI R95, RZ, 0x7, R95 ;  /* 0x00000007ff5f7819 */ /* 0x000fe2000001165f */
[----:B------:R-:W-:Y:S01]  /*13f0*/  VIADD R97, R3, UR4 ;  /* 0x0000000403617c36 */ /* 0x000fe20008000000 */
[----:B------:R-:W-:Y:S01]  /*1400*/  LOP3.LUT R96, RZ, R0, RZ, 0x33, !PT ;  /* 0x00000000ff607212 */ /* 0x000fe200078e33ff */
[----:B------:R-:W-:Y:S01]  /*1410*/  IMAD.MOV.U32 R89, RZ, RZ, RZ ;  /* 0x000000ffff597224 */ /* 0x000fe200078e00ff */
[----:B------:R-:W-:Y:S01]  /*1420*/  UIADD3 UR44, UR43, -UR44, URZ ;  /* 0x8000002c2b2c7290 */ /* 0x000fe2000fffe03f */
[----:B------:R-:W-:Y:S01]  /*1430*/  UMOV UR40, URZ ;  /* 0x0000003f00287c82 */ /* 0x000fe20008000000 */
[----:B------:R-:W-:-:S10]  /*1440*/  UMOV UR41, URZ ;  /* 0x0000003f00297c82 */ /* 0x000fd40008000000 */
.L_x_166:
[----:B0-----:R-:W0:Y:S01]  /*1450*/  SHFL.IDX PT, R0, R95, RZ, 0x1f ;  /* 0x00001fff5f007589 */ /* 0x001e2200000e0000 */
[----:B-1----:R-:W1:Y:S01]  /*1460*/  S2UR UR7, SR_CgaCtaId ;  /* 0x00000000000779c3 */ /* 0x002e620000008800 */
[----:B------:R-:W-:Y:S01]  /*1470*/  UMOV UR6, 0x400 ;  /* 0x0000040000067882 */ /* 0x000fe20000000000 */
[----:B0-----:R-:W-:Y:S01]  /*1480*/  R2UR UR4, R0 ;  /* 0x00000000000472ca */ /* 0x001fe200000e0000 */
[----:B-1----:R-:W-:-:S12]  /*1490*/  ULEA UR6, UR7, UR6, 0x18 ;  /* 0x0000000607067291 */ /* 0x002fd8000f8ec03f */
[----:B------:R-:W-:-:S04]  /*14a0*/  ULEA.HI UR5, UR4, UR4, URZ, 0x1 ;  /* 0x0000000404057291 */ /* 0x000fc8000f8f083f */
[----:B------:R-:W-:-:S04]  /*14b0*/  ULOP3.LUT UR5, UR5, 0x1ffffe, URZ, 0xc0, !UPT ;  /* 0x001ffffe05057892 */ /* 0x000fc8000f8ec03f */
[----:B------:R-:W-:-:S03]  /*14c0*/  UIADD3 UR5, UR4, -UR5, URZ ;  /* 0x8000000504057290 */ /* 0x000fc6000fffe03f */
[----:B------:R-:W-:Y:S01]  /*14d0*/  ULDC UR4, c[0x0][0x28c] ;  /* 0x0000a30000047ab9 */ /* 0x000fe20000000800 */
[----:B------:R-:W-:Y:S01]  /*14e0*/  ULEA UR5, UR5, UR6, 0xb ;  /* 0x0000000605057291 */ /* 0x000fe2000f8e583f */
[----:B------:R-:W-:-:S03]  /*14f0*/  ISETP.LT.AND P0, PT, RZ, UR4, PT ;  /* 0x00000004ff007c0c */ /* 0x000fc6000bf01270 */
[----:B------:R-:W-:-:S04]  /*1500*/  UIADD3 UR5, UR5, 0x100, URZ ;  /* 0x0000010005057890 */ /* 0x000fc8000fffe03f */
[----:B------:R-:W-:-:S04]  /*1510*/  USHF.R.U32.HI UR5, URZ, 0x4, UR5 ;  /* 0x000000043f057899 */ /* 0x000fc80008011605 */
[----:B------:R-:W-:-:S04]  /*1520*/  ULOP3.LUT UR5, UR5, 0x3fff, URZ, 0xc0, !UPT ;  /* 0x00003fff05057892 */ /* 0x000fc8000f8ec03f */
[----:B------:R-:W-:Y:S01]  /*1530*/  ULOP3.LUT UR45, UR5, 0x10000, URZ, 0xfc, !UPT ;  /* 0x00010000052d7892 */ /* 0x000fe2000f8efc3f */
[----:B----4-:R-:W-:Y:S11]  /*1540*/  @P0 BRA `(.L_x_17) ;  /* 0x0000000000400947 */ /* 0x010ff60003800000 */
[----:B------:R-:W-:Y:S01]  /*1550*/  MOV R0, 0x0 ;  /* 0x0000000000007802 */ /* 0x000fe20000000f00 */
[----:B------:R-:W-:Y:S01]  /*1560*/  ULDC.64 UR4, c[0x4][0x68] ;  /* 0x01001a0000047ab9 */ /* 0x000fe20000000a00 */
[----:B------:R-:W-:Y:S01]  /*1570*/  ULDC.64 UR6, c[0x4][0x8] ;  /* 0x0100020000067ab9 */ /* 0x000fe20000000a00 */
[----:B------:R-:W-:Y:S01]  /*1580*/  IMAD.U32 R4, RZ, RZ, UR4 ;  /* 0x00000004ff047e24 */ /* 0x000fe2000f8e00ff */
[----:B------:R0:W1:Y:S01]  /*1590*/  LDC.64 R14, c[0x4][R0] ;  /* 0x01000000000e7b82 */ /* 0x0000620000000a00 */
[----:B------:R-:W-:Y:S01]  /*15a0*/  IMAD.U32 R5, RZ, RZ, UR5 ;  /* 0x00000005ff057e24 */ /* 0x000fe2000f8e00ff */
[----:B------:R-:W-:Y:S01]  /*15b0*/  ULDC.64 UR4, c[0x4][0x70] ;  /* 0x01001c0000047ab9 */ /* 0x000fe20000000a00 */
[----:B------:R-:W-:Y:S02]  /*15c0*/  IMAD.U32 R10, RZ, RZ, UR6 ;  /* 0x00000006ff0a7e24 */ /* 0x000fe4000f8e00ff */
[----:B------:R-:W-:Y:S02]  /*15d0*/  IMAD.U32 R6, RZ, RZ, UR4 ;  /* 0x00000004ff067e24 */ /* 0x000fe4000f8e00ff */
[----:B------:R-:W-:-:S02]  /*15e0*/  IMAD.U32 R7, RZ, RZ, UR5 ;  /* 0x00000005ff077e24 */ /* 0x000fc4000f8e00ff */
[----:B------:R-:W-:Y:S02]  /*15f0*/  IMAD.U32 R11, RZ, RZ, UR7 ;  /* 0x00000007ff0b7e24 */ /* 0x000fe4000f8e00ff */
[----:B------:R-:W-:Y:S02]  /*1600*/  IMAD.MOV.U32 R8, RZ, RZ, 0x1e1 ;  /* 0x000001e1ff087424 */ /* 0x000fe400078e00ff */
[----:B------:R-:W-:Y:S02]  /*1610*/  IMAD.MOV.U32 R12, RZ, RZ, 0x1 ;  /* 0x00000001ff0c7424 */ /* 0x000fe400078e00ff */
[----:B0-----:R-:W-:-:S07]  /*1620*/  IMAD.MOV.U32 R13, RZ, RZ, RZ ;  /* 0x000000ffff0d7224 */ /* 0x001fce00078e00ff */
[----:B------:R-:W-:-:S07]  /*1630*/  LEPC R20, `(.L_x_17) ;  /* 0x000000001014794e */ /* 0x000fce0000000000 */
[----:B-1---5:R-:W-:Y:S05]  /*1640*/  CALL.ABS.NOINC R14 ;  /* 0x000000000e007343 */ /* 0x022fea0003c00000 */
.L_x_17:
[----:B------:R-:W-:-:S04]  /*1650*/  LOP3.LUT R0, R18, 0x1, RZ, 0xfc, !PT ;  /* 0x0000000112007812 */ /* 0x000fc800078efcff */
[----:B------:R-:W-:-:S13]  /*1660*/  ISETP.NE.AND P0, PT, R0, 0x3, PT ;  /* 0x000000030000780c */ /* 0x000fda0003f05270 */
[----:B------:R-:W-:Y:S05]  /*1670*/  @!P0 BRA `(.L_x_18) ;  /* 0x0000000000048947 */ /* 0x000fea0003800000 */
[----:B------:R-:W-:Y:S01]  /*1680*/  BPT.TRAP 0x1 ;  /* 0x000000040000795c */ /* 0x000fe20000300000 */
.L_x_18:
[----:B------:R-:W0:Y:S01]  /*1690*/  S2UR UR5, SR_CgaCtaId ;  /* 0x00000000000579c3 */ /* 0x000e220000008800 */
[----:B------:R-:W-:Y:S01]  /*16a0*/  UMOV UR4, 0x400 ;  /* 0x0000040000047882 */ /* 0x000fe20000000000 */
[----:B------:R-:W-:Y:S02]  /*16b0*/  IMAD.U32 R0, RZ, RZ, UR40 ;  /* 0x00000028ff007e24 */ /* 0x000fe4000f8e00ff */
[----:B------:R-:W-:-:S03]  /*16c0*/  IMAD.U32 R3, RZ, RZ, UR41 ;  /* 0x00000029ff037e24 */ /* 0x000fc6000f8e00ff */
[----:B------:R-:W-:Y:S01]  /*16d0*/  SHF.L.U32 R0, R0, 0x1f, RZ ;  /* 0x0000001f00007819 */ /* 0x000fe200000006ff */
[----:B0-----:R-:W-:-:S06]  /*16e0*/  ULEA UR4, UR5, UR4, 0x18 ;  /* 0x0000000405047291 */ /* 0x001fcc000f8ec03f */
[----:B------:R-:W-:-:S04]  /*16f0*/  IMAD.U32 R6, RZ, RZ, UR4 ;  /* 0x00000004ff067e24 */ /* 0x000fc8000f8e00ff */
[----:B------:R-:W-:-:S04]  /*1700*/  IMAD R3, R3, 0x8, R6 ;  /* 0x0000000803037824 */ /* 0x000fc800078e0206 */
[----:B------:R0:W1:Y:S01]  /*1710*/  SYNCS.PHASECHK.TRANS64.TRYWAIT P1, [R3+URZ], R0 ;  /* 0x00000000030075a7 */ /* 0x000062000802017f */
[----:B------:R-:W-:Y:S05]  /*1720*/  @!P0 BRA `(.L_x_19) ;  /* 0x0000000000048947 */ /* 0x000fea0003800000 */
[----:B------:R-:W-:Y:S01]  /*1730*/  BPT.TRAP 0x1 ;  /* 0x000000040000795c */ /* 0x000fe20000300000 */
.L_x_19:
[----:B------:R-:W-:-:S05]  /*1740*/  IMAD.U32 R4, RZ, RZ, UR44 ;  /* 0x0000002cff047e24 */ /* 0x000fca000f8e00ff */
[----:B------:R-:W-:Y:S01]  /*1750*/  ISETP.GE.AND P2, PT, R4, 0x1, PT ;  /* 0x000000010400780c */ /* 0x000fe20003f46270 */
[----:B-1----:R-:W-:-:S12]  /*1760*/  @P1 BRA `(.L_x_20) ;  /* 0x0000000000081947 */ /* 0x002fd80003800000 */
[----:B------:R-:W1:Y:S02]  /*1770*/  SYNCS.PHASECHK.TRANS64.TRYWAIT P1, [R3+URZ], R0 ;  /* 0x00000000030075a7 */ /* 0x000e64000802017f */
[----:B-1----:R-:W-:Y:S05]  /*1780*/  @!P1 BRA `(.L_x_21) ;  /* 0x0000005400989947 */ /* 0x002fea0003800000 */
.L_x_20:
[----:B------:R-:W-:Y:S05]  /*1790*/  WARPSYNC.ALL ;  /* 0x0000000000007948 */ /* 0x000fea0003800000 */
[----:B------:R-:W-:Y:S01]  /*17a0*/  R2UR UR4, R6 ;  /* 0x00000000060472ca */ /* 0x000fe200000e0000 */
[----:B------:R-:W-:Y:S01]  /*17b0*/  WARPGROUP.ARRIVE ;  /* 0x00000000000079c5 */ /* 0x000fe20000000000 */
[----:B------:R-:W-:Y:S01]  /*17c0*/  UMOV UR5, 0xc0000010 ;  /* 0xc000001000057882 */ /* 0x000fe20000000000 */
[----:B------:R-:W-:-:S10]  /*17d0*/  UMOV UR7, 0xc0000010 ;  /* 0xc000001000077882 */ /* 0x000fd40000000000 */
[----:B------:R-:W-:-:S04]  /*17e0*/  UIADD3 UR4, UR4, 0x5100, URZ ;  /* 0x0000510004047890 */ /* 0x000fc8000fffe03f */
[----:B------:R-:W-:-:S04]  /*17f0*/  USHF.R.U32.HI UR4, URZ, 0x4, UR4 ;  /* 0x000000043f047899 */ /* 0x000fc80008011604 */
[----:B------:R-:W-:-:S04]  /*1800*/  ULOP3.LUT UR4, UR4, 0x3fff, URZ, 0xc0, !UPT ;  /* 0x00003fff04047892 */ /* 0x000fc8000f8ec03f */
[----:B------:R-:W-:Y:S02]  /*1810*/  ULOP3.LUT UR9, UR4, 0x10000, URZ, 0xfc, !UPT ;  /* 0x0001000004097892 */ /* 0x000fe4000f8efc3f */
[----:B------:R-:W-:Y:S02]  /*1820*/  ULEA UR4, UR41, UR45, 0x8 ;  /* 0x0000002d29047291 */ /* 0x000fe4000f8e403f */
[----:B------:R-:W-:-:S09]  /*1830*/  ULEA UR6, UR41, UR9, 0x8 ;  /* 0x0000000929067291 */ /* 0x000fd2000f8e403f */
[----:B------:R-:W-:Y:S03]  /*1840*/  IGMMA.64x128x32.S8.S8 R24, gdesc[UR4], RZ, !UPT, gsb0 ;  /* 0x03600000041879f1 */ /* 0x000fe6000c0410ff */
[----:B------:R-:W-:Y:S02]  /*1850*/  WARPGROUP.DEPBAR.LE gsb0, 0x0 ;  /* 0x00008000000079c5 */ /* 0x000fe40000010000 */
[----:B------:R-:W-:Y:S05]  /*1860*/  @!P2 BRA `(.L_x_22) ;  /* 0x0000000000cca947 */ /* 0x000fea0003800000 */
[----:B------:R-:W-:Y:S01]  /*1870*/  UIADD3 UR4, UR41, 0x1, URZ ;  /* 0x0000000129047890 */ /* 0x000fe2000fffe03f */
[----:B01----:R-:W-:Y:S02]  /*1880*/  IMAD.U32 R0, RZ, RZ, UR44 ;  /* 0x0000002cff007e24 */ /* 0x003fe4000f8e00ff */
[----:B------:R-:W-:Y:S01]  /*1890*/  IMAD.U32 R3, RZ, RZ, UR41 ;  /* 0x00000029ff037e24 */ /* 0x000fe2000f8e00ff */
[----:B------:R-:W-:-:S04]  /*18a0*/  UISETP.NE.AND UP0, UPT, UR4, 0x5, UPT ;  /* 0x000000050400788c */ /* 0x000fc8000bf05270 */
[----:B------:R-:W-:Y:S02]  /*18b0*/  USEL UR5, URZ, 0x1, UP0 ;  /* 0x000000013f057887 */ /* 0x000fe40008000000 */
[----:B------:R-:W-:Y:S02]  /*18c0*/  USEL UR8, UR4, URZ, UP0 ;  /* 0x0000003f04087287 */ /* 0x000fe40008000000 */
[----:B------:R-:W-:-:S06]  /*18d0*/  ULOP3.LUT UR5, UR40, UR5, URZ, 0x3c, !UPT ;  /* 0x0000000528057292 */ /* 0x000fcc000f8e3c3f */
[----:B------:R-:W-:-:S07]  /*18e0*/  IMAD.U32 R7, RZ, RZ, UR5 ;  /* 0x00000005ff077e24 */ /* 0x000fce000f8e00ff */
.L_x_29:
[----:B------:R-:W-:Y:S05]  /*18f0*/  @!P0 BRA `(.L_x_23) ;  /* 0x0000000000048947 */ /* 0x000fea0003800000 */
[----:B------:R-:W-:Y:S01]  /*1900*/  BPT.TRAP 0x1 ;  /* 0x000000040000795c */ /* 0x000fe20000300000 */
.L_x_23:
[----:B------:R-:W0:Y:S01]  /*1910*/  S2UR UR5, SR_CgaCtaId ;  /* 0x00000000000579c3 */ /* 0x000e220000008800 */
[----:B------:R-:W-:Y:S01]  /*1920*/  UMOV UR4, 0x400 ;  /* 0x0000040000047882 */ /* 0x000fe20000000000 */
[----:B------:R-:W-:Y:S01]  /*1930*/  IMAD.U32 R5, RZ, RZ, UR8 ;  /* 0x00000008ff057e24 */ /* 0x000fe2000f8e00ff */
[----:B------:R-:W-:Y:S01]  /*1940*/  SHF.L.U32 R4, R7, 0x1f, RZ ;  /* 0x0000001f07047819 */ /* 0x000fe200000006ff */
[----:B0-----:R-:W-:-:S06]  /*1950*/  ULEA UR4, UR5, UR4, 0x18 ;  /* 0x0000000405047291 */ /* 0x001fcc000f8ec03f */
[----:B------:R-:W-:-:S04]  /*1960*/  IMAD.U32 R6, RZ, RZ, UR4 ;  /* 0x00000004ff067e24 */ /* 0x000fc8000f8e00ff */
[----:B------:R-:W-:-:S04]  /*1970*/  IMAD R5, R5, 0x8, R6 ;  /* 0x0000000805057824 */ /* 0x000fc800078e0206 */
[----:B------:R0:W1:Y:S01]  /*1980*/  SYNCS.PHASECHK.TRANS64.TRYWAIT P1, [R5+URZ], R4 ;  /* 0x00000004050075a7 */ /* 0x000062000802017f */
[----:B------:R-:W-:Y:S05]  /*1990*/  @!P0 BRA `(.L_x_24) ;  /* 0x0000000000048947 */ /* 0x000fea0003800000 */
[----:B------:R-:W-:Y:S01]  /*19a0*/  BPT.TRAP 0x1 ;  /* 0x000000040000795c */ /* 0x000fe20000300000 */
.L_x_24:
[----:B-1----:R-:W-:Y:S05]  /*19b0*/  @P1 BRA `(.L_x_25) ;  /* 0x0000000000081947 */ /* 0x002fea0003800000 */
[----:B------:R-:W1:Y:S02]  /*19c0*/  SYNCS.PHASECHK.TRANS64.TRYWAIT P1, [R5+URZ], R4 ;  /* 0x00000004050075a7 */ /* 0x000e64000802017f */
[----:B-1----:R-:W-:Y:S05]  /*19d0*/  @!P1 BRA `(.L_x_26) ;  /* 0x0000005400189947 */ /* 0x002fea0003800000 */
.L_x_25:
[----:B------:R-:W-:Y:S01]  /*19e0*/  ULEA UR4, UR8, UR45, 0x8 ;  /* 0x0000002d08047291 */ /* 0x000fe2000f8e403f */
[----:B------:R-:W-:Y:S01]  /*19f0*/  WARPGROUP.ARRIVE ;  /* 0x00000000000079c5 */ /* 0x000fe20000000000 */
[----:B------:R-:W-:Y:S01]  /*1a00*/  ULEA UR6, UR8, UR9, 0x8 ;  /* 0x0000000908067291 */ /* 0x000fe2000f8e403f */
[----:B------:R-:W-:Y:S01]  /*1a10*/  UMOV UR5, 0xc0000010 ;  /* 0xc000001000057882 */ /* 0x000fe20000000000 */
[----:B------:R-:W-:-:S07]  /*1a20*/  UMOV UR7, 0xc0000010 ;  /* 0xc000001000077882 */ /* 0x000fce0000000000 */
[----:B------:R-:W-:Y:S03]  /*1a30*/  IGMMA.64x128x32.S8.S8 R24, gdesc[UR4], R24, gsb0 ;  /* 0x03600000041879f1 */ /* 0x000fe60008041018 */
[----:B------:R-:W-:Y:S02]  /*1a40*/  WARPGROUP.DEPBAR.LE gsb0, 0x0 ;  /* 0x00008000000079c5 */ /* 0x000fe40000010000 */
[----:B------:R-:W-:Y:S05]  /*1a50*/  @!P0 BRA `(.L_x_27) ;  /* 0x0000000000048947 */ /* 0x000fea0003800000 */
[----:B------:R-:W-:Y:S01]  /*1a60*/  BPT.TRAP 0x1 ;  /* 0x000000040000795c */ /* 0x000fe20000300000 */
.L_x_27:
[----:B------:R-:W-:-:S13]  /*1a70*/  ISETP.NE.AND P1, PT, R22, RZ, PT ;  /* 0x000000ff1600720c */ /* 0x000fda0003f25270 */
[----:B01----:R-:W-:-:S04]  /*1a80*/  @P1 IMAD R4, R3, 0x8, R6 ;  /* 0x0000000803041824 */ /* 0x003fc800078e0206 */
[----:B------:R-:W-:-:S05]  /*1a90*/  @P1 VIADD R4, R4, 0x28 ;  /* 0x0000002804041836 */ /* 0x000fca0000000000 */
[----:B------:R-:W-:-:S04]  /*1aa0*/  @P1 PRMT R4, R19, 0x654, R4 ;  /* 0x0000065413041816 */ /* 0x000fc80000000004 */
[----:B------:R0:W-:Y:S01]  /*1ab0*/  @P1 SYNCS.ARRIVE.TRANS64.RED.A1T0 RZ, [R4+URZ], RZ ;  /* 0x000000ff04ff19a7 */ /* 0x0001e2000810043f */
[----:B------:R-:W-:-:S13]  /*1ac0*/  ISETP.GT.U32.AND P1, PT, R18, 0x1, PT ;  /* 0x000000011200780c */ /* 0x000fda0003f24070 */
[----:B0-----:R-:W-:Y:S05]  /*1ad0*/  @P1 BRA `(.L_x_28) ;  /* 0x0000000000041947 */ /* 0x001fea0003800000 */
[----:B------:R-:W-:Y:S01]  /*1ae0*/  BPT.TRAP 0x1 ;  /* 0x000000040000795c */ /* 0x000fe20000300000 */
.L_x_28:
[----:B------:R-:W-:Y:S01]  /*1af0*/  UIADD3 UR8, UR8, 0x1, URZ ;  /* 0x0000000108087890 */ /* 0x000fe2000fffe03f */
[C---:B------:R-:W-:Y:S01]  /*1b00*/  ISETP.GT.AND P2, PT, R0.reuse, 0x1, PT ;  /* 0x000000010000780c */ /* 0x040fe20003f44270 */
[----:B------:R-:W-:Y:S02]  /*1b10*/  VIADD R3, R3, 0x1 ;  /* 0x0000000103037836 */ /* 0x000fe40000000000 */
[----:B------:R-:W-:Y:S01]  /*1b20*/  UISETP.NE.AND UP0, UPT, UR8, 0x5, UPT ;  /* 0x000000050800788c */ /* 0x000fe2000bf05270 */
[----:B------:R-:W-:Y:S02]  /*1b30*/  VIADD R0, R0, 0xffffffff ;  /* 0xffffffff00007836 */ /* 0x000fe40000000000 */
[C---:B------:R-:W-:Y:S01]  /*1b40*/  ISETP.NE.AND P1, PT, R3.reuse, 0x5, PT ;  /* 0x000000050300780c */ /* 0x040fe20003f25270 */
[----:B------:R-:W-:Y:S02]  /*1b50*/  USEL UR4, URZ, 0x1, UP0 ;  /* 0x000000013f047887 */ /* 0x000fe40008000000 */
[----:B------:R-:W-:Y:S01]  /*1b60*/  USEL UR8, UR8, URZ, UP0 ;  /* 0x0000003f08087287 */ /* 0x000fe20008000000 */
[----:B------:R-:W-:-:S03]  /*1b70*/  SEL R3, R3, RZ, P1 ;  /* 0x000000ff03037207 */ /* 0x000fc60000800000 */
[----:B------:R-:W-:Y:S01]  /*1b80*/  LOP3.LUT R7, R7, UR4, RZ, 0x3c, !PT ;  /* 0x0000000407077c12 */ /* 0x000fe2000f8e3cff */
[----:B------:R-:W-:Y:S07]  /*1b90*/  @P2 BRA `(.L_x_29) ;  /* 0xfffffffc00542947 */ /* 0x000fee000383ffff */
.L_x_22:
[----:B01----:R-:W0:Y:S02]  /*1ba0*/  LDC R0, c[0x0][0x28c] ;  /* 0x0000a300ff007b82 */ /* 0x003e240000000800 */
[----:B0-----:R-:W-:-:S13]  /*1bb0*/  ISETP.GE.AND P1, PT, R0, 0x1, PT ;  /* 0x000000010000780c */ /* 0x001fda0003f26270 */
[----:B------:R-:W-:Y:S05]  /*1bc0*/  @!P1 BRA `(.L_x_30) ;  /* 0x0000000000449947 */ /* 0x000fea0003800000 */
[----:B------:R-:W-:Y:S05]  /*1bd0*/  @!P0 BRA `(.L_x_31) ;  /* 0x0000000000048947 */ /* 0x000fea0003800000 */
[----:B------:R-:W-:Y:S01]  /*1be0*/  BPT.TRAP 0x1 ;  /* 0x000000040000795c */ /* 0x000fe20000300000 */
.L_x_31:
[----:B------:R-:W-:-:S13]  /*1bf0*/  ISETP.NE.AND P0, PT, R22, RZ, PT ;  /* 0x000000ff1600720c */ /* 0x000fda0003f05270 */
[----:B------:R-:W-:-:S05]  /*1c00*/  VOTEU.ANY UP0, P0 ;  /* 0x00000000003f7886 */ /* 0x000fca0000000100 */
[----:B------:R-:W-:-:S06]  /*1c10*/  @UP0 UIADD3 UR4, UR44, UR41, URZ ;  /* 0x000000292c040290 */ /* 0x000fcc000fffe03f */
[----:B------:R-:W-:Y:S02]  /*1c20*/  IMAD.U32 R4, RZ, RZ, UR4 ;  /* 0x00000004ff047e24 */ /* 0x000fe4000f8e00ff */
[----:B------:R-:W-:Y:S02]  /*1c30*/  IMAD.U32 R3, RZ, RZ, UR4 ;  /* 0x00000004ff037e24 */ /* 0x000fe4000f8e00ff */
[----:B------:R-:W-:-:S05]  /*1c40*/  @P0 IMAD.WIDE.U32 R4, R4, -0x33333333, RZ ;  /* 0xcccccccd04040825 */ /* 0x000fca00078e00ff */
[----:B------:R-:W-:-:S05]  /*1c50*/  @P0 SHF.R.U32.HI R0, RZ, 0x2, R5 ;  /* 0x00000002ff000819 */ /* 0x000fca0000011605 */
[----:B------:R-:W-:-:S04]  /*1c60*/  @P0 IMAD R0, R0, -0x5, R3 ;  /* 0xfffffffb00000824 */ /* 0x000fc800078e0203 */
[----:B------:R-:W-:-:S04]  /*1c70*/  @P0 IMAD R0, R0, 0x8, R6 ;  /* 0x0000000800000824 */ /* 0x000fc800078e0206 */
[----:B------:R-:W-:-:S05]  /*1c80*/  @P0 VIADD R0, R0, 0x28 ;  /* 0x0000002800000836 */ /* 0x000fca0000000000 */
[----:B------:R-:W-:-:S04]  /*1c90*/  @P0 PRMT R0, R19, 0x654, R0 ;  /* 0x0000065413000816 */ /* 0x000fc80000000000 */
[----:B------:R0:W-:Y:S01]  /*1ca0*/  @P0 SYNCS.ARRIVE.TRANS64.RED.A1T0 RZ, [R0+URZ], RZ ;  /* 0x000000ff00ff09a7 */ /* 0x0001e2000810043f */
[----:B------:R-:W-:-:S13]  /*1cb0*/  ISETP.GT.U32.AND P0, PT, R18, 0x1, PT ;  /* 0x000000011200780c */ /* 0x000fda0003f04070 */
[----:B0-----:R-:W-:Y:S05]  /*1cc0*/  @P0 BRA `(.L_x_30) ;  /* 0x0000000000040947 */ /* 0x001fea0003800000 */
[----:B------:R-:W-:Y:S01]  /*1cd0*/  BPT.TRAP 0x1 ;  /* 0x000000040000795c */ /* 0x000fe20000300000 */
.L_x_30:
[----:B------:R-:W-:Y:S01]  /*1ce0*/  IMAD.SHL.U32 R3, R100, 0x80, RZ ;  /* 0x0000008064037824 */ /* 0x000fe200078e00ff */
[----:B------:R-:W-:Y:S01]  /*1cf0*/  UIADD3 UR41, UR43, UR41, URZ ;  /* 0x000000292b297290 */ /* 0x000fe2000fffe03f */
[----:B------:R-:W-:Y:S01]  /*1d00*/  IMAD.SHL.U32 R10, R99, 0x80, RZ ;  /* 0x00000080630a7824 */ /* 0x000fe200078e00ff */
[----:B------:R-:W-:Y:S01]  /*1d10*/  ULDC UR7, c[0x0][0x288] ;  /* 0x0000a20000077ab9 */ /* 0x000fe20000000800 */
[----:B------:R-:W-:Y:S01]  /*1d20*/  ULDC UR10, c[0x0][0x284] ;  /* 0x0000a100000a7ab9 */ /* 0x000fe20000000800 */
[----:B------:R-:W-:Y:S01]  /*1d30*/  UISETP.GT.U32.AND UP0, UPT, UR41, 0x4, UPT ;  /* 0x000000042900788c */ /* 0x000fe2000bf04070 */
[C---:B------:R-:W-:Y:S01]  /*1d40*/  ISETP.GE.AND P0, PT, R3.reuse, UR7, PT ;  /* 0x0000000703007c0c */ /* 0x040fe2000bf06270 */
[----:B------:R-:W-:Y:S01]  /*1d50*/  UISETP.GE.U32.AND UP1, UPT, UR43, 0x5, UPT ;  /* 0x000000052b00788c */ /* 0x000fe2000bf26070 */
[----:B------:R-:W-:Y:S01]  /*1d60*/  SHF.R.S32.HI R11, RZ, 0x1f, R23 ;  /* 0x0000001fff0b7819 */ /* 0x000fe20000011417 */
[----:B------:R-:W-:Y:S01]  /*1d70*/  UISETP.LT.U32.AND UP0, UPT, UR43, 0x5, UP0 ;  /* 0x000000052b00788c */ /* 0x000fe20008701070 */
[----:B------:R-:W-:Y:S01]  /*1d80*/  ISETP.GE.OR P0, PT, R10, UR10, P0 ;  /* 0x0000000a0a007c0c */ /* 0x000fe20008706670 */
[----:B------:R-:W-:Y:S01]  /*1d90*/  UIMAD.WIDE.U32 UR4, UR41, -0x33333333, URZ ;  /* 0xcccccccd290478a5 */ /* 0x000fe2000f8e003f */
[----:B------:R-:W-:Y:S01]  /*1da0*/  LOP3.LUT R8, R3, 0x6, R94, 0xf8, !PT ;  /* 0x0000000603087812 */ /* 0x000fe200078ef85e */
[----:B------:R-:W-:Y:S01]  /*1db0*/  USEL UR6, URZ, 0x1, !UP0 ;  /* 0x000000013f067887 */ /* 0x000fe2000c000000 */
[----:B------:R-:W-:-:S02]  /*1dc0*/  ULDC.64 UR8, c[0x0][0x5d0] ;  /* 0x0001740000087ab9 */ /* 0x000fc40000000a00 */
[----:B------:R-:W-:Y:S01]  /*1dd0*/  SHF.R.S32.HI R9, RZ, 0x1f, R8 ;  /* 0x0000001fff097819 */ /* 0x000fe20000011408 */
[----:B------:R-:W-:Y:S01]  /*1de0*/  IMAD R0, R11, UR8, RZ ;  /* 0x000000080b007c24 */ /* 0x000fe2000f8e02ff */
[----:B------:R-:W-:Y:S02]  /*1df0*/  USHF.R.U32.HI UR4, URZ, 0x2, UR5 ;  /* 0x000000023f047899 */ /* 0x000fe40008011605 */
[----:B------:R-:W-:Y:S01]  /*1e00*/  ULOP3.LUT UR40, UR40, UR6, URZ, 0x3c, !UPT ;  /* 0x0000000628287292 */ /* 0x000fe2000f8e3c3f */
[C---:B------:R-:W-:Y:S01]  /*1e10*/  IMAD R7, R23.reuse, UR9, R0 ;  /* 0x0000000917077c24 */ /* 0x040fe2000f8e0200 */
[----:B------:R-:W-:Y:S01]  /*1e20*/  UIMAD UR41, UR4, -0x5, UR41 ;  /* 0xfffffffb042978a4 */ /* 0x000fe2000f8e0229 */
[----:B------:R-:W-:Y:S01]  /*1e30*/  IMAD.WIDE.U32 R4, R23, UR8, R8 ;  /* 0x0000000817047c25 */ /* 0x000fe2000f8e0008 */
[----:B------:R-:W-:-:S03]  /*1e40*/  @UP1 ULOP3.LUT UR40, UR40, 0x1, UR4, 0x78, !UPT ;  /* 0x0000000128281892 */ /* 0x000fc6000f8e7804 */
[----:B------:R-:W-:Y:S02]  /*1e50*/  IMAD.IADD R5, R5, 0x1, R7 ;  /* 0x0000000105057824 */ /* 0x000fe400078e0207 */
[----:B------:R-:W-:Y:S01]  /*1e60*/  IMAD.MOV.U32 R0, RZ, RZ, -0x1 ;  /* 0xffffffffff007424 */ /* 0x000fe200078e00ff */
[----:B------:R-:W-:Y:S06]  /*1e70*/  @P0 BRA `(.L_x_32) ;  /* 0x0000003000ac0947 */ /* 0x000fec0003800000 */
[----:B------:R-:W0:Y:S01]  /*1e80*/  LDC.64 R12, c[0x0][0x5c8] ;  /* 0x00017200ff0c7b82 */ /* 0x000e220000000a00 */
[----:B------:R-:W-:Y:S01]  /*1e90*/  IMAD.WIDE R14, R99, 0x80, R88 ;  /* 0x00000080630e7825 */ /* 0x000fe200078e0258 */
[----:B------:R-:W-:Y:S01]  /*1ea0*/  ULDC.64 UR4, c[0x0][0x5c0] ;  /* 0x0001700000047ab9 */ /* 0x000fe20000000a00 */
[----:B------:R-:W-:Y:S02]  /*1eb0*/  BSSY B0, `(.L_x_32) ;  /* 0x0000327000007945 */ /* 0x000fe40003800000 */
[----:B------:R-:W-:Y:S02]  /*1ec0*/  IMAD.IADD R99, R97, 0x1, -R10 ;  /* 0x0000000161637824 */ /* 0x000fe400078e0a0a */
[----:B------:R-:W-:Y:S02]  /*1ed0*/  IMAD.IADD R3, R92, 0x1, -R3 ;  /* 0x000000015c037824 */ /* 0x000fe400078e0a03 */
[-C--:B0-----:R-:W-:Y:S02]  /*1ee0*/  IMAD R6, R15, R12.reuse, RZ ;  /* 0x0000000c0f067224 */ /* 0x081fe400078e02ff */
[----:B------:R-:W-:-:S04]  /*1ef0*/  IMAD.WIDE.U32 R4, R14, R12, R4 ;  /* 0x0000000c0e047225 */ /* 0x000fc800078e0004 */
[----:B------:R-:W-:Y:S01]  /*1f00*/  IMAD R7, R14, R13, R6 ;  /* 0x0000000d0e077224 */ /* 0x000fe200078e0206 */
[----:B------:R-:W-:-:S03]  /*1f10*/  IADD3 R4, P0, R4, UR4, RZ ;  /* 0x0000000404047c10 */ /* 0x000fc6000ff1e0ff */
[----:B------:R-:W-:Y:S01]  /*1f20*/  IMAD.IADD R7, R5, 0x1, R7 ;  /* 0x0000000105077824 */ /* 0x000fe200078e0207 */
[----:B------:R-:W-:-:S04]  /*1f30*/  LEA R6, P1, R12, R4, 0x3 ;  /* 0x000000040c067211 */ /* 0x000fc800078218ff */
[----:B------:R-:W-:Y:S02]  /*1f40*/  IADD3.X R5, R7, UR5, RZ, P0, !PT ;  /* 0x0000000507057c10 */ /* 0x000fe400087fe4ff */
[----:B-----5:R-:W-:Y:S02]  /*1f50*/  ISETP.NE.AND P0, PT, R91, RZ, PT ;  /* 0x000000ff5b00720c */ /* 0x020fe40003f05270 */
[----:B------:R-:W-:-:S11]  /*1f60*/  LEA.HI.X R7, R12, R5, R13, 0x3, P1 ;  /* 0x000000050c077211 */ /* 0x000fd600008f1c0d */
[----:B------:R-:W-:Y:S05]  /*1f70*/  @!P0 BRA `(.L_x_33) ;  /* 0x0000002400608947 */ /* 0x000fea0003800000 */
[----:B------:R-:W0:Y:S01]  /*1f80*/  LDC.64 R102, c[0x0][0x5b0] ;  /* 0x00016c00ff667b82 */ /* 0x000e220000000a00 */
[----:B------:R-:W-:Y:S01]  /*1f90*/  ULDC.64 UR4, c[0x0][0x5b8] ;  /* 0x00016e0000047ab9 */ /* 0x000fe20000000a00 */
[----:B------:R-:W-:Y:S01]  /*1fa0*/  ISETP.GE.AND P1, PT, R99, 0x1, PT ;  /* 0x000000016300780c */ /* 0x000fe20003f26270 */
[----:B------:R-:W-:Y:S01]  /*1fb0*/  IMAD R10, R11, UR4, RZ ;  /* 0x000000040b0a7c24 */ /* 0x000fe2000f8e02ff */
[----:B------:R-:W-:Y:S01]  /*1fc0*/  BSSY B1, `(.L_x_34) ;  /* 0x000000e000017945 */ /* 0x000fe20003800000 */
[----:B------:R-:W-:Y:S01]  /*1fd0*/  IMAD.WIDE.U32 R20, R23, UR4, R8 ;  /* 0x0000000417147c25 */ /* 0x000fe2000f8e0008 */
[----:B------:R-:W-:Y:S02]  /*1fe0*/  ISETP.LT.OR P5, PT, R3, 0x1, !P1 ;  /* 0x000000010300780c */ /* 0x000fe40004fa1670 */
[----:B------:R-:W1:Y:S01]  /*1ff0*/  LDC.64 R104, c[0x0][0x5a8] ;  /* 0x00016a00ff687b82 */ /* 0x000e620000000a00 */
[----:B------:R-:W-:Y:S02]  /*2000*/  IMAD R13, R23, UR5, R10 ;  /* 0x00000005170d7c24 */ /* 0x000fe4000f8e020a */
[----:B------:R-:W-:-:S02]  /*2010*/  IMAD.MOV.U32 R12, RZ, RZ, R20 ;  /* 0x000000ffff0c7224 */ /* 0x000fc400078e0014 */
[----:B------:R-:W-:Y:S02]  /*2020*/  IMAD.IADD R13, R21, 0x1, R13 ;  /* 0x00000001150d7824 */ /* 0x000fe400078e020d */
[-C--:B0-----:R-:W-:Y:S02]  /*2030*/  IMAD R10, R15, R102.reuse, RZ ;  /* 0x000000660f0a7224 */ /* 0x081fe400078e02ff */
[----:B------:R-:W-:-:S04]  /*2040*/  IMAD.WIDE.U32 R8, R14, R102, R12 ;  /* 0x000000660e087225 */ /* 0x000fc800078e000c */
[----:B------:R-:W-:Y:S01]  /*2050*/  IMAD R23, R14, R103, R10 ;  /* 0x000000670e177224 */ /* 0x000fe200078e020a */
[----:B-1----:R-:W-:-:S04]  /*2060*/  IADD3 R8, P0, R8, R104, RZ ;  /* 0x0000006808087210 */ /* 0x002fc80007f1e0ff */
[----:B------:R-:W-:Y:S01]  /*2070*/  IADD3.X R9, R105, R9, R23, P0, !PT ;  /* 0x0000000969097210 */ /* 0x000fe200007fe417 */
[----:B------:R-:W-:Y:S08]  /*2080*/  @P5 BRA `(.L_x_35) ;  /* 0x0000000000045947 */ /* 0x000ff00003800000 */
[----:B------:R0:W5:Y:S02]  /*2090*/  LDG.E.U8 R98, desc[UR38][R8.64] ;  /* 0x0000002608627981 */ /* 0x000164000c1e1100 */
.L_x_35:
[----:B------:R-:W-:Y:S05]  /*20a0*/  BSYNC B1 ;  /* 0x0000000000017941 */ /* 0x000fea0003800000 */
.L_x_34:
[----:B-----5:R-:W-:Y:S01]  /*20b0*/  LOP3.LUT R15, R98, 0xffff, RZ, 0xc0, !PT ;  /* 0x0000ffff620f7812 */ /* 0x020fe200078ec0ff */
[C---:B------:R-:W-:Y:S01]  /*20c0*/  IMAD.SHL.U32 R10, R102.reuse, 0x8, RZ ;  /* 0x00000008660a7824 */ /* 0x040fe200078e00ff */
[----:B------:R-:W-:Y:S01]  /*20d0*/  ISETP.LT.OR P2, PT, R3, 0x2, !P1 ;  /* 0x000000020300780c */ /* 0x000fe20004f41670 */
[----:B------:R-:W-:Y:S01]  /*20e0*/  BSSY B1, `(.L_x_36) ;  /* 0x000000e000017945 */ /* 0x000fe20003800000 */
[----:B------:R-:W-:Y:S02]  /*20f0*/  PRMT R100, R15, 0x8880, RZ ;  /* 0x000088800f647816 */ /* 0x000fe400000000ff */
[----:B------:R-:W-:Y:S02]  /*2100*/  SHF.L.U64.HI R11, R102, 0x3, R103 ;  /* 0x00000003660b7819 */ /* 0x000fe40000010267 */
[----:B------:R-:W-:Y:S01]  /*2110*/  ISETP.GE.AND P0, PT, R99, 0x9, PT ;  /* 0x000000096300780c */ /* 0x000fe20003f06270 */
[----:B------:R-:W-:Y:S02]  /*2120*/  IMAD R15, R100, R91, RZ ;  /* 0x0000005b640f7224 */ /* 0x000fe400078e02ff */
[----:B------:R-:W-:-:S04]  /*2130*/  IMAD.WIDE.U32 R10, R14, R102, R10 ;  /* 0x000000660e0a7225 */ /* 0x000fc800078e000a */
[----:B------:R-:W-:Y:S01]  /*2140*/  @!P5 IMAD R21, R24, R90, R15 ;  /* 0x0000005a1815d224 */ /* 0x000fe200078e020f */
[----:B------:R-:W-:Y:S01]  /*2150*/  IADD3 R10, P3, P4, R20, R104, R10 ;  /* 0x00000068140a7210 */ /* 0x000fe20007c7e00a */
[----:B------:R-:W-:-:S03]  /*2160*/  IMAD.IADD R20, R23, 0x1, R11 ;  /* 0x0000000117147824 */ /* 0x000fc600078e020b */
[----:B------:R1:W-:Y:S01]  /*2170*/  @!P5 STG.E.U8 desc[UR38][R4.64], R21 ;  /* 0x000000150400d986 */ /* 0x0003e2000c101126 */
[----:B------:R-:W-:Y:S08]  /*2180*/  @P2 BRA `(.L_x_37) ;  /* 0x00000000000c2947 */ /* 0x000ff00003800000 */
[----:B------:R-:W2:Y:S02]  /*2190*/  LDG.E.U8 R98, desc[UR38][R8.64+0x1] ;  /* 0x0000012608627981 */ /* 0x000ea4000c1e1100 */
[----:B--2---:R-:W-:-:S05]  /*21a0*/  PRMT R14, R98, 0x8880, RZ ;  /* 0x00008880620e7816 */ /* 0x004fca00000000ff */
[----:B------:R-:W-:-:S07]  /*21b0*/  IMAD R15, R14, R91, RZ ;  /* 0x0000005b0e0f7224 */ /* 0x000fce00078e02ff */
.L_x_37:
[----:B------:R-:W-:Y:S05]  /*21c0*/  BSYNC B1 ;  /* 0x0000000000017941 */ /* 0x000fea0003800000 */
.L_x_36:
[----:B------:R-:W-:Y:S01]  /*21d0*/  ISETP.LT.OR P5, PT, R3, 0x1, !P0 ;  /* 0x000000010300780c */ /* 0x000fe200047a1670 */
[----:B------:R-:W-:Y:S01]  /*21e0*/  @!P2 IMAD R25, R25, R90, R15 ;  /* 0x0000005a1919a224 */ /* 0x000fe200078e020f */
[----:B------:R-:W-:Y:S01]  /*21f0*/  BSSY B1, `(.L_x_38) ;  /* 0x000000a000017945 */ /* 0x000fe20003800000 */
[----:B------:R-:W-:Y:S02]  /*2200*/  IADD3.X R11, R13, R105, R20, P3, P4 ;  /* 0x000000690d0b7210 */ /* 0x000fe40001fe8414 */
[C---:B------:R-:W-:Y:S01]  /*2210*/  ISETP.LT.OR P3, PT, R3.reuse, 0x2, !P0 ;  /* 0x000000020300780c */ /* 0x040fe20004761670 */
[----:B------:R2:W-:Y:S01]  /*2220*/  @!P2 STG.E.U8 desc[UR38][R4.64+0x1], R25 ;  /* 0x000001190400a986 */ /* 0x0005e2000c101126 */
[C---:B------:R-:W-:Y:S02]  /*2230*/  ISETP.LT.OR P4, PT, R3.reuse, 0x9, !P1 ;  /* 0x000000090300780c */ /* 0x040fe40004f81670 */
[----:B------:R-:W-:-:S04]  /*2240*/  ISETP.LT.OR P2, PT, R3, 0xa, !P1 ;  /* 0x0000000a0300780c */ /* 0x000fc80004f41670 */
[----:B------:R-:W-:Y:S09]  /*2250*/  @P5 BRA `(.L_x_39) ;  /* 0x00000000000c5947 */ /* 0x000ff20003800000 */
[----:B------:R-:W3:Y:S02]  /*2260*/  LDG.E.U8 R98, desc[UR38][R10.64] ;  /* 0x000000260a627981 */ /* 0x000ee4000c1e1100 */
[----:B---3--:R-:W-:-:S05]  /*2270*/  PRMT R12, R98, 0x8880, RZ ;  /* 0x00008880620c7816 */ /* 0x008fca00000000ff */
[----:B------:R-:W-:-:S07]  /*2280*/  IMAD R15, R12, R91, RZ ;  /* 0x0000005b0c0f7224 */ /* 0x000fce00078e02ff */
.L_x_39:
[----:B------:R-:W-:Y:S05]  /*2290*/  BSYNC B1 ;  /* 0x0000000000017941 */ /* 0x000fea0003800000 */
.L_x_38:
[----:B------:R-:W-:Y:S01]  /*22a0*/  @!P5 IMAD R13, R26, R90, R15 ;  /* 0x0000005a1a0dd224 */ /* 0x000fe200078e020f */
[----:B------:R-:W-:Y:S04]  /*22b0*/  BSSY B1, `(.L_x_40) ;  /* 0x0000006000017945 */ /* 0x000fe80003800000 */
[----:B------:R3:W-:Y:S01]  /*22c0*/  @!P5 STG.E.U8 desc[UR38][R6.64], R13 ;  /* 0x0000000d0600d986 */ /* 0x0007e2000c101126 */
[----:B------:R-:W-:Y:S05]  /*22d0*/  @P3 BRA `(.L_x_41) ;  /* 0x00000000000c3947 */ /* 0x000fea0003800000 */
[----:B------:R-:W4:Y:S02]  /*22e0*/  LDG.E.U8 R98, desc[UR38][R10.64+0x1] ;  /* 0x000001260a627981 */ /* 0x000f24000c1e1100 */
[----:B----4-:R-:W-:-:S05]  /*22f0*/  PRMT R12, R98, 0x8880, RZ ;  /* 0x00008880620c7816 */ /* 0x010fca00000000ff */
[----:B------:R-:W-:-:S07]  /*2300*/  IMAD R15, R12, R91, RZ ;  /* 0x0000005b0c0f7224 */ /* 0x000fce00078e02ff */
.L_x_41:
[----:B------:R-:W-:Y:S05]  /*2310*/  BSYNC B1 ;  /* 0x0000000000017941 */ /* 0x000fea0003800000 */
.L_x_40:
[----:B------:R-:W-:Y:S01]  /*2320*/  @!P3 IMAD R27, R27, R90, R15 ;  /* 0x0000005a1b1bb224 */ /* 0x000fe200078e020f */
[----:B------:R-:W-:Y:S04]  /*2330*/  BSSY B1, `(.L_x_42) ;  /* 0x0000006000017945 */ /* 0x000fe80003800000 */
[----:B------:R4:W-:Y:S01]  /*2340*/  @!P3 STG.E.U8 desc[UR38][R6.64+0x1], R27 ;  /* 0x0000011b0600b986 */ /* 0x0009e2000c101126 */
[----:B------:R-:W-:Y:S05]  /*2350*/  @P4 BRA `(.L_x_43) ;  /* 0x00000000000c4947 */ /* 0x000fea0003800000 */
[----:B------:R-:W5:Y:S02]  /*2360*/  LDG.E.U8 R98, desc[UR38][R8.64+0x8] ;  /* 0x0000082608627981 */ /* 0x000f64000c1e1100 */
[----:B-----5:R-:W-:-:S05]  /*2370*/  PRMT R12, R98, 0x8880, RZ ;  /* 0x00008880620c7816 */ /* 0x020fca00000000ff */
[----:B------:R-:W-:-:S07]  /*2380*/  IMAD R15, R12, R91, RZ ;  /* 0x0000005b0c0f7224 */ /* 0x000fce00078e02ff */
.L_x_43:
[----:B------:R-:W-:Y:S05]  /*2390*/  BSYNC B1 ;  /* 0x0000000000017941 */ /* 0x000fea0003800000 */
.L_x_42:
[----:B---3--:R-:W-:Y:S01]  /*23a0*/  @!P4 IMAD R13, R28, R90, R15 ;  /* 0x0000005a1c0dc224 */ /* 0x008fe200078e020f */
[----:B------:R-:W-:Y:S04]  /*23b0*/  BSSY B1, `(.L_x_44) ;  /* 0x0000006000017945 */ /* 0x000fe80003800000 */
[----:B------:R3:W-:Y:S01]  /*23c0*/  @!P4 STG.E.U8 desc[UR38][R4.64+0x8], R13 ;  /* 0x0000080d0400c986 */ /* 0x0007e2000c101126 */
[----:B------:R-:W-:Y:S05]  /*23d0*/  @P2 BRA `(.L_x_45) ;  /* 0x00000000000c2947 */ /* 0x000fea0003800000 */
[----:B------:R-:W5:Y:S02]  /*23e0*/  LDG.E.U8 R98, desc[UR38][R8.64+0x9] ;  /* 0x0000092608627981 */ /* 0x000f64000c1e1100 */
[----:B-----5:R-:W-:-:S05]  /*23f0*/  PRMT R12, R98, 0x8880, RZ ;  /* 0x00008880620c7816 */ /* 0x020fca00000000ff */
[----:B------:R-:W-:-:S07]  /*2400*/  IMAD R15, R12, R91, RZ ;  /* 0x0000005b0c0f7224 */ /* 0x000fce00078e02ff */
.L_x_45:
[----:B------:R-:W-:Y:S05]  /*2410*/  BSYNC B1 ;  /* 0x0000000000017941 */ /* 0x000fea0003800000 */
.L_x_44:
[----:B------:R-:W-:Y:S01]  /*2420*/  ISETP.LT.OR P4, PT, R3, 0x9, !P0 ;  /* 0x000000090300780c */ /* 0x000fe20004781670 */
[----:B------:R-:W-:Y:S01]  /*2430*/  @!P2 IMAD R29, R29, R90, R15 ;  /* 0x0000005a1d1da224 */ /* 0x000fe200078e020f */
[----:B------:R-:W-:Y:S01]  /*2440*/  BSSY B1, `(.L_x_46) ;  /* 0x0000009000017945 */ /* 0x000fe20003800000 */
[C---:B------:R-:W-:Y:S02]  /*2450*/  ISETP.LT.OR P3, PT, R3.reuse, 0xa, !P0 ;  /* 0x0000000a0300780c */ /* 0x040fe40004761670 */
[C---:B------:R-:W-:Y:S01]  /*2460*/  ISETP.LT.OR P5, PT, R3.reuse, 0x11, !P1 ;  /* 0x000000110300780c */ /* 0x040fe20004fa1670 */
[----:B------:R0:W-:Y:S01]  /*2470*/  @!P2 STG.E.U8 desc[UR38][R4.64+0x9], R29 ;  /* 0x0000091d0400a986 */ /* 0x0001e2000c101126 */
[----:B------:R-:W-:-:S06]  /*2480*/  ISETP.LT.OR P2, PT, R3, 0x12, !P1 ;  /* 0x000000120300780c */ /* 0x000fcc0004f41670 */
[----:B------:R-:W-:Y:S07]  /*2490*/  @P4 BRA `(.L_x_47) ;  /* 0x00000000000c4947 */ /* 0x000fee0003800000 */
[----:B------:R-:W5:Y:S02]  /*24a0*/  LDG.E.U8 R98, desc[UR38][R10.64+0x8] ;  /* 0x000008260a627981 */ /* 0x000f64000c1e1100 */
[----:B-----5:R-:W-:-:S05]  /*24b0*/  PRMT R12, R98, 0x8880, RZ ;  /* 0x00008880620c7816 */ /* 0x020fca00000000ff */
[----:B------:R-:W-:-:S07]  /*24c0*/  IMAD R15, R12, R91, RZ ;  /* 0x0000005b0c0f7224 */ /* 0x000fce00078e02ff */
.L_x_47:
[----:B------:R-:W-:Y:S05]  /*24d0*/  BSYNC B1 ;  /* 0x0000000000017941 */ /* 0x000fea0003800000 */
.L_x_46:
[----:B---3--:R-:W-:Y:S01]  /*24e0*/  @!P4 IMAD R13, R30, R90, R15 ;  /* 0x0000005a1e0dc224 */ /* 0x008fe200078e020f */
[----:B------:R-:W-:Y:S04]  /*24f0*/  BSSY B1, `(.L_x_48) ;  /* 0x0000006000017945 */ /* 0x000fe80003800000 */
[----:B------:R3:W-:Y:S01]  /*2500*/  @!P4 STG.E.U8 desc[UR38][R6.64+0x8], R13 ;  /* 0x0000080d0600c986 */ /* 0x0007e2000c101126 */
[----:B------:R-:W-:Y:S05]  /*2510*/  @P3 BRA `(.L_x_49) ;  /* 0x00000000000c3947 */ /* 0x000fea0003800000 */
[----:B------:R-:W5:Y:S02]  /*2520*/  LDG.E.U8 R98, desc[UR38][R10.64+0x9] ;  /* 0x000009260a627981 */ /* 0x000f64000c1e1100 */
[----:B-----5:R-:W-:-:S05]  /*2530*/  PRMT R12, R98, 0x8880, RZ ;  /* 0x00008880620c7816 */ /* 0x020fca00000000ff */
[----:B------:R-:W-:-:S07]  /*2540*/  IMAD R15, R12, R91, RZ ;  /* 0x0000005b0c0f7224 */ /* 0x000fce00078e02ff */
.L_x_49:
[----:B------:R-:W-:Y:S05]  /*2550*/  BSYNC B1 ;  /* 0x0000000000017941 */ /* 0x000fea0003800000 */
.L_x_48:
[----:B------:R-:W-:Y:S01]  /*2560*/  @!P3 IMAD R31, R31, R90, R15 ;  /* 0x0000005a1f1fb224 */ /* 0x000fe200078e020f */
[----:B------:R-:W-:Y:S04]  /*2570*/  BSSY B1, `(.L_x_50) ;  /* 0x0000006000017945 */ /* 0x000fe80003800000 */
[----:B------:R0:W-:Y:S01]  /*2580*/  @!P3 STG.E.U8 desc[UR38][R6.64+0x9], R31 ;  /* 0x0000091f0600b986 */ /* 0x0001e2000c101126 */
[----:B------:R-:W-:Y:S05]  /*2590*/  @P5 BRA `(.L_x_51) ;  /* 0x00000000000c5947 */ /* 0x000fea0003800000 */
[----:B------:R-:W5:Y:S02]  /*25a0*/  LDG.E.U8 R98, desc[UR38][R8.64+0x10] ;  /* 0x0000102608627981 */ /* 0x000f64000c1e1100 */
[----:B-----5:R-:W-:-:S05]  /*25b0*/  PRMT R12, R98, 0x8880, RZ ;  /* 0x00008880620c7816 */ /* 0x020fca00000000ff */
[----:B------:R-:W-:-:S07]  /*25c0*/  IMAD R15, R12, R91, RZ ;  /* 0x0000005b0c0f7224 */ /* 0x000fce00078e02ff */
.L_x_51:
[----:B------:R-:W-:Y:S05]  /*25d0*/  BSYNC B1 ;  /* 0x0000000000017941 */ /* 0x000fea0003800000 */
.L_x_50:
[----:B---3--:R-:W-:Y:S01]  /*25e0*/  @!P5 IMAD R13, R32, R90, R15 ;  /* 0x0000005a200dd224 */ /* 0x008fe200078e020f */
[----:B------:R-:W-:Y:S04]  /*25f0*/  BSSY B1, `(.L_x_52) ;  /* 0x0000006000017945 */ /* 0x000fe80003800000 */
[----:B------:R3:W-:Y:S01]  /*2600*/  @!P5 STG.E.U8 desc[UR38][R4.64+0x10], R13 ;  /* 0x0000100d0400d986 */ /* 0x0007e2000c101126 */
[----:B------:R-:W-:Y:S05]  /*2610*/  @P2 BRA `(.L_x_53) ;  /* 0x00000000000c2947 */ /* 0x000fea0003800000 */
[----:B------:R-:W5:Y:S02]  /*2620*/  LDG.E.U8 R98, desc[UR38][R8.64+0x11] ;  /* 0x0000112608627981 */ /* 0x000f64000c1e1100 */
[----:B-----5:R-:W-:-:S05]  /*2630*/  PRMT R12, R98, 0x8880, RZ ;  /* 0x00008880620c7816 */ /* 0x020fca00000000ff */
[----:B------:R-:W-:-:S07]  /*2640*/  IMAD R15, R12, R91, RZ ;  /* 0x0000005b0c0f7224 */ /* 0x000fce00078e02ff */
.L_x_53:
[----:B------:R-:W-:Y:S05]  /*2650*/  BSYNC B1 ;  /* 0x0000000000017941 */ /* 0x000fea0003800000 */
.L_x_52:
        /* <DEDUP_REMOVED lines=11> */
.L_x_55:
[----:B------:R-:W-:Y:S05]  /*2710*/  BSYNC B1 ;  /* 0x0000000000017941 */ /* 0x000fea0003800000 */
.L_x_54:
[----:B---3--:R-:W-:Y:S01]  /*2720*/  @!P4 IMAD R13, R34, R90, R15 ;  /* 0x0000005a220dc224 */ /* 0x008fe200078e020f */
[----:B------:R-:W-:Y:S04]  /*2730*/  BSSY B1, `(.L_x_56) ;  /* 0x0000006000017945 */ /* 0x000fe80003800000 */
[----:B------:R3:W-:Y:S01]  /*2740*/  @!P4 STG.E.U8 desc[UR38][R6.64+0x10], R13 ;  /* 0x0000100d0600c986 */ /* 0x0007e2000c101126 */
[----:B------:R-:W-:Y:S05]  /*2750*/  @P3 BRA `(.L_x_57) ;  /* 0x00000000000c3947 */ /* 0x000fea0003800000 */
[----:B------:R-:W5:Y:S02]  /*2760*/  LDG.E.U8 R98, desc[UR38][R10.64+0x11] ;  /* 0x000011260a627981 */ /* 0x000f64000c1e1100 */
[----:B-----5:R-:W-:-:S05]  /*2770*/  PRMT R12, R98, 0x8880, RZ ;  /* 0x00008880620c7816 */ /* 0x020fca00000000ff */
[----:B------:R-:W-:-:S07]  /*2780*/  IMAD R15, R12, R91, RZ ;  /* 0x0000005b0c0f7224 */ /* 0x000fce00078e02ff */
.L_x_57:
[----:B------:R-:W-:Y:S05]  /*2790*/  BSYNC B1 ;  /* 0x0000000000017941 */ /* 0x000fea0003800000 */
.L_x_56:
[----:B------:R-:W-:Y:S01]  /*27a0*/  @!P3 IMAD R35, R35, R90, R15 ;  /* 0x0000005a2323b224 */ /* 0x000fe200078e020f */
[----:B------:R-:W-:Y:S04]  /*27b0*/  BSSY B1, `(.L_x_58) ;  /* 0x0000006000017945 */ /* 0x000fe80003800000 */
[----:B------:R0:W-:Y:S01]  /*27c0*/  @!P3 STG.E.U8 desc[UR38][R6.64+0x11], R35 ;  /* 0x000011230600b986 */ /* 0x0001e2000c101126 */
[----:B------:R-:W-:Y:S05]  /*27d0*/  @P5 BRA `(.L_x_59) ;  /* 0x00000000000c5947 */ /* 0x000fea0003800000 */
[----:B------:R-:W5:Y:S02]  /*27e0*/  LDG.E.U8 R98, desc[UR38][R8.64+0x18] ;  /* 0x0000182608627981 */ /* 0x000f64000c1e1100 */
[----:B-----5:R-:W-:-:S05]  /*27f0*/  PRMT R12, R98, 0x8880, RZ ;  /* 0x00008880620c7816 */ /* 0x020fca00000000ff */
[----:B------:R-:W-:-:S07]  /*2800*/  IMAD R15, R12, R91, RZ ;  /* 0x0000005b0c0f7224 */ /* 0x000fce00078e02ff */
.L_x_59:
[----:B------:R-:W-:Y:S05]  /*2810*/  BSYNC B1 ;  /* 0x0000000000017941 */ /* 0x000fea0003800000 */
.L_x_58:
[----:B---3--:R-:W-:Y:S01]  /*2820*/  @!P5 IMAD R13, R36, R90, R15 ;  /* 0x0000005a240dd224 */ /* 0x008fe200078e020f */
[----:B------:R-:W-:Y:S04]  /*2830*/  BSSY B1, `(.L_x_60) ;  /* 0x0000006000017945 */ /* 0x000fe80003800000 */
[----:B------:R3:W-:Y:S01]  /*2840*/  @!P5 STG.E.U8 desc[UR38][R4.64+0x18], R13 ;  /* 0x0000180d0400d986 */ /* 0x0007e2000c101126 */
[----:B------:R-:W-:Y:S05]  /*2850*/  @P2 BRA `(.L_x_61) ;  /* 0x00000000000c2947 */ /* 0x000fea0003800000 */
[----:B------:R-:W5:Y:S02]  /*2860*/  LDG.E.U8 R98, desc[UR38][R8.64+0x19] ;  /* 0x0000192608627981 */ /* 0x000f64000c1e1100 */
[----:B-----5:R-:W-:-:S05]  /*2870*/  PRMT R12, R98, 0x8880, RZ ;  /* 0x00008880620c7816 */ /* 0x020fca00000000ff */
[----:B------:R-:W-:-:S07]  /*2880*/  IMAD R15, R12, R91, RZ ;  /* 0x0000005b0c0f7224 */ /* 0x000fce00078e02ff */
.L_x_61:
[----:B------:R-:W-:Y:S05]  /*2890*/  BSYNC B1 ;  /* 0x0000000000017941 */ /* 0x000fea0003800000 */
.L_x_60:
        /* <DEDUP_REMOVED lines=11> */
.L_x_63:
[----:B------:R-:W-:Y:S05]  /*2950*/  BSYNC B1 ;  /* 0x0000000000017941 */ /* 0x000fea0003800000 */
.L_x_62:
[----:B---3--:R-:W-:Y:S01]  /*2960*/  @!P4 IMAD R13, R38, R90, R15 ;  /* 0x0000005a260dc224 */ /* 0x008fe200078e020f */
[----:B------:R-:W-:Y:S04]  /*2970*/  BSSY B1, `(.L_x_64) ;  /* 0x0000006000017945 */ /* 0x000fe80003800000 */
[----:B------:R3:W-:Y:S01]  /*2980*/  @!P4 STG.E.U8 desc[UR38][R6.64+0x18], R13 ;  /* 0x0000180d0600c986 */ /* 0x0007e2000c101126 */
[----:B------:R-:W-:Y:S05]  /*2990*/  @P3 BRA `(.L_x_65) ;  /* 0x00000000000c3947 */ /* 0x000fea0003800000 */
[----:B------:R-:W5:Y:S02]  /*29a0*/  LDG.E.U8 R98, desc[UR38][R10.64+0x19] ;  /* 0x000019260a627981 */ /* 0x000f64000c1e1100 */
[----:B-----5:R-:W-:-:S05]  /*29b0*/  PRMT R12, R98, 0x8880, RZ ;  /* 0x00008880620c7816 */ /* 0x020fca00000000ff */
[----:B------:R-:W-:-:S07]  /*29c0*/  IMAD R15, R12, R91, RZ ;  /* 0x0000005b0c0f7224 */ /* 0x000fce00078e02ff */
.L_x_65:
[----:B------:R-:W-:Y:S05]  /*29d0*/  BSYNC B1 ;  /* 0x0000000000017941 */ /* 0x000fea0003800000 */
.L_x_64:
[----:B------:R-:W-:Y:S01]  /*29e0*/  @!P3 IMAD R39, R39, R90, R15 ;  /* 0x0000005a2727b224 */ /* 0x000fe200078e020f */
[----:B------:R-:W-:Y:S04]  /*29f0*/  BSSY B1, `(.L_x_66) ;  /* 0x0000006000017945 */ /* 0x000fe80003800000 */
[----:B------:R0:W-:Y:S01]  /*2a00*/  @!P3 STG.E.U8 desc[UR38][R6.64+0x19], R39 ;  /* 0x000019270600b986 */ /* 0x0001e2000c101126 */
[----:B------:R-:W-:Y:S05]  /*2a10*/  @P5 BRA `(.L_x_67) ;  /* 0x00000000000c5947 */ /* 0x000fea0003800000 */
[----:B------:R-:W5:Y:S02]  /*2a20*/  LDG.E.U8 R98, desc[UR38][R8.64+0x20] ;  /* 0x0000202608627981 */ /* 0x000f64000c1e1100 */
[----:B-----5:R-:W-:-:S05]  /*2a30*/  PRMT R12, R98, 0x8880, RZ ;  /* 0x00008880620c7816 */ /* 0x020fca00000000ff */
[----:B------:R-:W-:-:S07]  /*2a40*/  IMAD R15, R12, R91, RZ ;  /* 0x0000005b0c0f7224 */ /* 0x000fce00078e02ff */
.L_x_67:
[----:B------:R-:W-:Y:S05]  /*2a50*/  BSYNC B1 ;  /* 0x0000000000017941 */ /* 0x000fea0003800000 */
.L_x_66:
[----:B---3--:R-:W-:Y:S01]  /*2a60*/  @!P5 IMAD R13, R40, R90, R15 ;  /* 0x0000005a280dd224 */ /* 0x008fe200078e020f */
[----:B------:R-:W-:Y:S04]  /*2a70*/  BSSY B1, `(.L_x_68) ;  /* 0x0000006000017945 */ /* 0x000fe80003800000 */
[----:B------:R3:W-:Y:S01]  /*2a80*/  @!P5 STG.E.U8 desc[UR38][R4.64+0x20], R13 ;  /* 0x0000200d0400d986 */ /* 0x0007e2000c101126 */
[----:B------:R-:W-:Y:S05]  /*2a90*/  @P2 BRA `(.L_x_69) ;  /* 0x00000000000c2947 */ /* 0x000fea0003800000 */
[----:B------:R-:W5:Y:S02]  /*2aa0*/  LDG.E.U8 R98, desc[UR38][R8.64+0x21] ;  /* 0x0000212608627981 */ /* 0x000f64000c1e1100 */
[----:B-----5:R-:W-:-:S05]  /*2ab0*/  PRMT R12, R98, 0x8880, RZ ;  /* 0x00008880620c7816 */ /* 0x020fca00000000ff */
[----:B------:R-:W-:-:S07]  /*2ac0*/  IMAD R15, R12, R91, RZ ;  /* 0x0000005b0c0f7224 */ /* 0x000fce00078e02ff */
.L_x_69:
[----:B------:R-:W-:Y:S05]  /*2ad0*/  BSYNC B1 ;  /* 0x0000000000017941 */ /* 0x000fea0003800000 */
.L_x_68:
        /* <DEDUP_REMOVED lines=11> */
.L_x_71:
[----:B------:R-:W-:Y:S05]  /*2b90*/  BSYNC B1 ;  /* 0x0000000000017941 */ /* 0x000fea0003800000 */
.L_x_70:
[----:B---3--:R-:W-:Y:S01]  /*2ba0*/  @!P4 IMAD R13, R42, R90, R15 ;  /* 0x0000005a2a0dc224 */ /* 0x008fe200078e020f */
[----:B------:R-:W-:Y:S04]  /*2bb0*/  BSSY B1, `(.L_x_72) ;  /* 0x0000006000017945 */ /* 0x000fe80003800000 */
[----:B------:R3:W-:Y:S01]  /*2bc0*/  @!P4 STG.E.U8 desc[UR38][R6.64+0x20], R13 ;  /* 0x0000200d0600c986 */ /* 0x0007e2000c101126 */
[----:B------:R-:W-:Y:S05]  /*2bd0*/  @P3 BRA `(.L_x_73) ;  /* 0x00000000000c3947 */ /* 0x000fea0003800000 */
[----:B------:R-:W5:Y:S02]  /*2be0*/  LDG.E.U8 R98, desc[UR38][R10.64+0x21] ;  /* 0x000021260a627981 */ /* 0x000f64000c1e1100 */
[----:B-----5:R-:W-:-:S05]  /*2bf0*/  PRMT R12, R98, 0x8880, RZ ;  /* 0x00008880620c7816 */ /* 0x020fca00000000ff */
[----:B------:R-:W-:-:S07]  /*2c00*/  IMAD R15, R12, R91, RZ ;  /* 0x0000005b0c0f7224 */ /* 0x000fce00078e02ff */
.L_x_73:
[----:B------:R-:W-:Y:S05]  /*2c10*/  BSYNC B1 ;  /* 0x0000000000017941 */ /* 0x000fea0003800000 */
.L_x_72:
[----:B------:R-:W-:Y:S01]  /*2c20*/  @!P3 IMAD R43, R43, R90, R15 ;  /* 0x0000005a2b2bb224 */ /* 0x000fe200078e020f */
[----:B------:R-:W-:Y:S04]  /*2c30*/  BSSY B1, `(.L_x_74) ;  /* 0x0000006000017945 */ /* 0x000fe80003800000 */
[----:B------:R0:W-:Y:S01]  /*2c40*/  @!P3 STG.E.U8 desc[UR38][R6.64+0x21], R43 ;  /* 0x0000212b0600b986 */ /* 0x0001e2000c101126 */
[----:B------:R-:W-:Y:S05]  /*2c50*/  @P5 BRA `(.L_x_75) ;  /* 0x00000000000c5947 */ /* 0x000fea0003800000 */
[----:B------:R-:W5:Y:S02]  /*2c60*/  LDG.E.U8 R98, desc[UR38][R8.64+0x28] ;  /* 0x0000282608627981 */ /* 0x000f64000c1e1100 */
[----:B-----5:R-:W-:-:S05]  /*2c70*/  PRMT R12, R98, 0x8880, RZ ;  /* 0x00008880620c7816 */ /* 0x020fca00000000ff */
[----:B------:R-:W-:-:S07]  /*2c80*/  IMAD R15, R12, R91, RZ ;  /* 0x0000005b0c0f7224 */ /* 0x000fce00078e02ff */
.L_x_75:
[----:B------:R-:W-:Y:S05]  /*2c90*/  BSYNC B1 ;  /* 0x0000000000017941 */ /* 0x000fea0003800000 */
.L_x_74:
[----:B---3--:R-:W-:Y:S01]  /*2ca0*/  @!P5 IMAD R13, R44, R90, R15 ;  /* 0x0000005a2c0dd224 */ /* 0x008fe200078e020f */
[----:B------:R-:W-:Y:S04]  /*2cb0*/  BSSY B1, `(.L_x_76) ;  /* 0x0000006000017945 */ /* 0x000fe80003800000 */
[----:B------:R3:W-:Y:S01]  /*2cc0*/  @!P5 STG.E.U8 desc[UR38][R4.64+0x28], R13 ;  /* 0x0000280d0400d986 */ /* 0x0007e2000c101126 */
[----:B------:R-:W-:Y:S05]  /*2cd0*/  @P2 BRA `(.L_x_77) ;  /* 0x00000000000c2947 */ /* 0x000fea0003800000 */
[----:B------:R-:W5:Y:S02]  /*2ce0*/  LDG.E.U8 R98, desc[UR38][R8.64+0x29] ;  /* 0x0000292608627981 */ /* 0x000f64000c1e1100 */
[----:B-----5:R-:W-:-:S05]  /*2cf0*/  PRMT R12, R98, 0x8880, RZ ;  /* 0x00008880620c7816 */ /* 0x020fca00000000ff */
[----:B------:R-:W-:-:S07]  /*2d00*/  IMAD R15, R12, R91, RZ ;  /* 0x0000005b0c0f7224 */ /* 0x000fce00078e02ff */
.L_x_77:
[----:B------:R-:W-:Y:S05]  /*2d10*/  BSYNC B1 ;  /* 0x0000000000017941 */ /* 0x000fea0003800000 */
.L_x_76:
        /* <DEDUP_REMOVED lines=11> */
.L_x_79:
[----:B------:R-:W-:Y:S05]  /*2dd0*/  BSYNC B1 ;  /* 0x0000000000017941 */ /* 0x000fea0003800000 */
.L_x_78:
[----:B---3--:R-:W-:Y:S01]  /*2de0*/  @!P4 IMAD R13, R46, R90, R15 ;  /* 0x0000005a2e0dc224 */ /* 0x008fe200078e020f */
[----:B------:R-:W-:Y:S04]  /*2df0*/  BSSY B1, `(.L_x_80) ;  /* 0x0000006000017945 */ /* 0x000fe80003800000 */
[----:B------:R3:W-:Y:S01]  /*2e00*/  @!P4 STG.E.U8 desc[UR38][R6.64+0x28], R13 ;  /* 0x0000280d0600c986 */ /* 0x0007e2000c101126 */
[----:B------:R-:W-:Y:S05]  /*2e10*/  @P3 BRA `(.L_x_81) ;  /* 0x00000000000c3947 */ /* 0x000fea0003800000 */
[----:B------:R-:W5:Y:S02]  /*2e20*/  LDG.E.U8 R98, desc[UR38][R10.64+0x29] ;  /* 0x000029260a627981 */ /* 0x000f64000c1e1100 */
[----:B-----5:R-:W-:-:S05]  /*2e30*/  PRMT R12, R98, 0x8880, RZ ;  /* 0x00008880620c7816 */ /* 0x020fca00000000ff */
[----:B------:R-:W-:-:S07]  /*2e40*/  IMAD R15, R12, R91, RZ ;  /* 0x0000005b0c0f7224 */ /* 0x000fce00078e02ff */
.L_x_81:
[----:B------:R-:W-:Y:S05]  /*2e50*/  BSYNC B1 ;  /* 0x0000000000017941 */ /* 0x000fea0003800000 */
.L_x_80:
[----:B------:R-:W-:Y:S01]  /*2e60*/  @!P3 IMAD R47, R47, R90, R15 ;  /* 0x0000005a2f2fb224 */ /* 0x000fe200078e020f */
[----:B------:R-:W-:Y:S04]  /*2e70*/  BSSY B1, `(.L_x_82) ;  /* 0x0000006000017945 */ /* 0x000fe80003800000 */
[----:B------:R0:W-:Y:S01]  /*2e80*/  @!P3 STG.E.U8 desc[UR38][R6.64+0x29], R47 ;  /* 0x0000292f0600b986 */ /* 0x0001e2000c101126 */
[----:B------:R-:W-:Y:S05]  /*2e90*/  @P5 BRA `(.L_x_83) ;  /* 0x00000000000c5947 */ /* 0x000fea0003800000 */
[----:B------:R-:W5:Y:S02]  /*2ea0*/  LDG.E.U8 R98, desc[UR38][R8.64+0x30] ;  /* 0x0000302608627981 */ /* 0x000f64000c1e1100 */
[----:B-----5:R-:W-:-:S05]  /*2eb0*/  PRMT R12, R98, 0x8880, RZ ;  /* 0x00008880620c7816 */ /* 0x020fca00000000ff */
[----:B------:R-:W-:-:S07]  /*2ec0*/  IMAD R15, R12, R91, RZ ;  /* 0x0000005b0c0f7224 */ /* 0x000fce00078e02ff */
.L_x_83:
[----:B------:R-:W-:Y:S05]  /*2ed0*/  BSYNC B1 ;  /* 0x0000000000017941 */ /* 0x000fea0003800000 */
.L_x_82:
[----:B---3--:R-:W-:Y:S01]  /*2ee0*/  @!P5 IMAD R13, R48, R90, R15 ;  /* 0x0000005a300dd224 */ /* 0x008fe200078e020f */
[----:B------:R-:W-:Y:S04]  /*2ef0*/  BSSY B1, `(.L_x_84) ;  /* 0x0000006000017945 */ /* 0x000fe80003800000 */
[----:B------:R3:W-:Y:S01]  /*2f00*/  @!P5 STG.E.U8 desc[UR38][R4.64+0x30], R13 ;  /* 0x0000300d0400d986 */ /* 0x0007e2000c101126 */
[----:B------:R-:W-:Y:S05]  /*2f10*/  @P2 BRA `(.L_x_85) ;  /* 0x00000000000c2947 */ /* 0x000fea0003800000 */
[----:B------:R-:W5:Y:S02]  /*2f20*/  LDG.E.U8 R98, desc[UR38][R8.64+0x31] ;  /* 0x0000312608627981 */ /* 0x000f64000c1e1100 */
[----:B-----5:R-:W-:-:S05]  /*2f30*/  PRMT R12, R98, 0x8880, RZ ;  /* 0x00008880620c7816 */ /* 0x020fca00000000ff */
[----:B------:R-:W-:-:S07]  /*2f40*/  IMAD R15, R12, R91, RZ ;  /* 0x0000005b0c0f7224 */ /* 0x000fce00078e02ff */
.L_x_85:
[----:B------:R-:W-:Y:S05]  /*2f50*/  BSYNC B1 ;  /* 0x0000000000017941 */ /* 0x000fea0003800000 */
.L_x_84:
        /* <DEDUP_REMOVED lines=11> */
.L_x_87:
[----:B------:R-:W-:Y:S05]  /*3010*/  BSYNC B1 ;  /* 0x0000000000017941 */ /* 0x000fea0003800000 */
.L_x_86:
[----:B---3--:R-:W-:Y:S01]  /*3020*/  @!P4 IMAD R13, R50, R90, R15 ;  /* 0x0000005a320dc224 */ /* 0x008fe200078e020f */
[----:B------:R-:W-:Y:S04]  /*3030*/  BSSY B1, `(.L_x_88) ;  /* 0x0000006000017945 */ /* 0x000fe80003800000 */
[----:B------:R3:W-:Y:S01]  /*3040*/  @!P4 STG.E.U8 desc[UR38][R6.64+0x30], R13 ;  /* 0x0000300d0600c986 */ /* 0x0007e2000c101126 */
[----:B------:R-:W-:Y:S05]  /*3050*/  @P3 BRA `(.L_x_89) ;  /* 0x00000000000c3947 */ /* 0x000fea0003800000 */
[----:B------:R-:W5:Y:S02]  /*3060*/  LDG.E.U8 R98, desc[UR38][R10.64+0x31] ;  /* 0x000031260a627981 */ /* 0x000f64000c1e1100 */
[----:B-----5:R-:W-:-:S05]  /*3070*/  PRMT R12, R98, 0x8880, RZ ;  /* 0x00008880620c7816 */ /* 0x020fca00000000ff */
[----:B------:R-:W-:-:S07]  /*3080*/  IMAD R15, R12, R91, RZ ;  /* 0x0000005b0c0f7224 */ /* 0x000fce00078e02ff */
.L_x_89:
[----:B------:R-:W-:Y:S05]  /*3090*/  BSYNC B1 ;  /* 0x0000000000017941 */ /* 0x000fea0003800000 */
.L_x_88:
[----:B------:R-:W-:Y:S01]  /*30a0*/  @!P3 IMAD R51, R51, R90, R15 ;  /* 0x0000005a3333b224 */ /* 0x000fe200078e020f */
[----:B------:R-:W-:Y:S04]  /*30b0*/  BSSY B1, `(.L_x_90) ;  /* 0x0000006000017945 */ /* 0x000fe80003800000 */
[----:B------:R0:W-:Y:S01]  /*30c0*/  @!P3 STG.E.U8 desc[UR38][R6.64+0x31], R51 ;  /* 0x000031330600b986 */ /* 0x0001e2000c101126 */
[----:B------:R-:W-:Y:S05]  /*30d0*/  @P5 BRA `(.L_x_91) ;  /* 0x00000000000c5947 */ /* 0x000fea0003800000 */
[----:B------:R-:W5:Y:S02]  /*30e0*/  LDG.E.U8 R98, desc[UR38][R8.64+0x38] ;  /* 0x0000382608627981 */ /* 0x000f64000c1e1100 */
[----:B-----5:R-:W-:-:S05]  /*30f0*/  PRMT R12, R98, 0x8880, RZ ;  /* 0x00008880620c7816 */ /* 0x020fca00000000ff */
[----:B------:R-:W-:-:S07]  /*3100*/  IMAD R15, R12, R91, RZ ;  /* 0x0000005b0c0f7224 */ /* 0x000fce00078e02ff */
.L_x_91:
[----:B------:R-:W-:Y:S05]  /*3110*/  BSYNC B1 ;  /* 0x0000000000017941 */ /* 0x000fea0003800000 */
.L_x_90:
[----:B---3--:R-:W-:Y:S01]  /*3120*/  @!P5 IMAD R13, R52, R90, R15 ;  /* 0x0000005a340dd224 */ /* 0x008fe200078e020f */
[----:B------:R-:W-:Y:S04]  /*3130*/  BSSY B1, `(.L_x_92) ;  /* 0x0000006000017945 */ /* 0x000fe80003800000 */
[----:B------:R3:W-:Y:S01]  /*3140*/  @!P5 STG.E.U8 desc[UR38][R4.64+0x38], R13 ;  /* 0x0000380d0400d986 */ /* 0x0007e2000c101126 */
[----:B------:R-:W-:Y:S05]  /*3150*/  @P2 BRA `(.L_x_93) ;  /* 0x00000000000c2947 */ /* 0x000fea0003800000 */
[----:B------:R-:W5:Y:S02]  /*3160*/  LDG.E.U8 R98, desc[UR38][R8.64+0x39] ;  /* 0x0000392608627981 */ /* 0x000f64000c1e1100 */
[----:B-----5:R-:W-:-:S05]  /*3170*/  PRMT R12, R98, 0x8880, RZ ;  /* 0x00008880620c7816 */ /* 0x020fca00000000ff */
[----:B------:R-:W-:-:S07]  /*3180*/  IMAD R15, R12, R91, RZ ;  /* 0x0000005b0c0f7224 */ /* 0x000fce00078e02ff */
.L_x_93:
[----:B------:R-:W-:Y:S05]  /*3190*/  BSYNC B1 ;  /* 0x0000000000017941 */ /* 0x000fea0003800000 */
.L_x_92:
        /* <DEDUP_REMOVED lines=11> */
.L_x_95:
[----:B------:R-:W-:Y:S05]  /*3250*/  BSYNC B1 ;  /* 0x0000000000017941 */ /* 0x000fea0003800000 */
.L_x_94:
[----:B---3--:R-:W-:Y:S01]  /*3260*/  @!P4 IMAD R13, R54, R90, R15 ;  /* 0x0000005a360dc224 */ /* 0x008fe200078e020f */
[----:B------:R-:W-:Y:S04]  /*3270*/  BSSY B1, `(.L_x_96) ;  /* 0x0000006000017945 */ /* 0x000fe80003800000 */
[----:B------:R3:W-:Y:S01]  /*3280*/  @!P4 STG.E.U8 desc[UR38][R6.64+0x38], R13 ;  /* 0x0000380d0600c986 */ /* 0x0007e2000c101126 */
[----:B------:R-:W-:Y:S05]  /*3290*/  @P3 BRA `(.L_x_97) ;  /* 0x00000000000c3947 */ /* 0x000fea0003800000 */
[----:B------:R-:W5:Y:S02]  /*32a0*/  LDG.E.U8 R98, desc[UR38][R10.64+0x39] ;  /* 0x000039260a627981 */ /* 0x000f64000c1e1100 */
[----:B-----5:R-:W-:-:S05]  /*32b0*/  PRMT R12, R98, 0x8880, RZ ;  /* 0x00008880620c7816 */ /* 0x020fca00000000ff */
[----:B------:R-:W-:-:S07]  /*32c0*/  IMAD R15, R12, R91, RZ ;  /* 0x0000005b0c0f7224 */ /* 0x000fce00078e02ff */
.L_x_97:
[----:B------:R-:W-:Y:S05]  /*32d0*/  BSYNC B1 ;  /* 0x0000000000017941 */ /* 0x000fea0003800000 */
.L_x_96:
[----:B------:R-:W-:Y:S01]  /*32e0*/  @!P3 IMAD R55, R55, R90, R15 ;  /* 0x0000005a3737b224 */ /* 0x000fe200078e020f */
[----:B------:R-:W-:Y:S04]  /*32f0*/  BSSY B1, `(.L_x_98) ;  /* 0x0000006000017945 */ /* 0x000fe80003800000 */
[----:B------:R0:W-:Y:S01]  /*3300*/  @!P3 STG.E.U8 desc[UR38][R6.64+0x39], R55 ;  /* 0x000039370600b986 */ /* 0x0001e2000c101126 */
[----:B------:R-:W-:Y:S05]  /*3310*/  @P5 BRA `(.L_x_99) ;  /* 0x00000000000c5947 */ /* 0x000fea0003800000 */
[----:B------:R-:W5:Y:S02]  /*3320*/  LDG.E.U8 R98, desc[UR38][R8.64+0x40] ;  /* 0x0000402608627981 */ /* 0x000f64000c1e1100 */
[----:B-----5:R-:W-:-:S05]  /*3330*/  PRMT R12, R98, 0x8880, RZ ;  /* 0x00008880620c7816 */ /* 0x020fca00000000ff */
[----:B------:R-:W-:-:S07]  /*3340*/  IMAD R15, R12, R91, RZ ;  /* 0x0000005b0c0f7224 */ /* 0x000fce00078e02ff */
.L_x_99:
[----:B------:R-:W-:Y:S05]  /*3350*/  BSYNC B1 ;  /* 0x0000000000017941 */ /* 0x000fea0003800000 */
.L_x_98:
[----:B---3--:R-:W-:Y:S01]  /*3360*/  @!P5 IMAD R13, R56, R90, R15 ;  /* 0x0000005a380dd224 */ /* 0x008fe200078e020f */
[----:B------:R-:W-:Y:S04]  /*3370*/  BSSY B1, `(.L_x_100) ;  /* 0x0000006000017945 */ /* 0x000fe80003800000 */
[----:B------:R3:W-:Y:S01]  /*3380*/  @!P5 STG.E.U8 desc[UR38][R4.64+0x40], R13 ;  /* 0x0000400d0400d986 */ /* 0x0007e2000c101126 */
[----:B------:R-:W-:Y:S05]  /*3390*/  @P2 BRA `(.L_x_101) ;  /* 0x00000000000c2947 */ /* 0x000fea0003800000 */
[----:B------:R-:W5:Y:S02]  /*33a0*/  LDG.E.U8 R98, desc[UR38][R8.64+0x41] ;  /* 0x0000412608627981 */ /* 0x000f64000c1e1100 */
[----:B-----5:R-:W-:-:S05]  /*33b0*/  PRMT R12, R98, 0x8880, RZ ;  /* 0x00008880620c7816 */ /* 0x020fca00000000ff */
[----:B------:R-:W-:-:S07]  /*33c0*/  IMAD R15, R12, R91, RZ ;  /* 0x0000005b0c0f7224 */ /* 0x000fce00078e02ff */
.L_x_101:
[----:B------:R-:W-:Y:S05]  /*33d0*/  BSYNC B1 ;  /* 0x0000000000017941 */ /* 0x000fea0003800000 */
.L_x_100:
        /* <DEDUP_REMOVED lines=11> */
.L_x_103:
[----:B------:R-:W-:Y:S05]  /*3490*/  BSYNC B1 ;  /* 0x0000000000017941 */ /* 0x000fea0003800000 */
.L_x_102:
[----:B---3--:R-:W-:Y:S01]  /*34a0*/  @!P4 IMAD R13, R58, R90, R15 ;  /* 0x0000005a3a0dc224 */ /* 0x008fe200078e020f */
[----:B------:R-:W-:Y:S04]  /*34b0*/  BSSY B1, `(.L_x_104) ;  /* 0x0000006000017945 */ /* 0x000fe80003800000 */
[----:B------:R3:W-:Y:S01]  /*34c0*/  @!P4 STG.E.U8 desc[UR38][R6.64+0x40], R13 ;  /* 0x0000400d0600c986 */ /* 0x0007e2000c101126 */
[----:B------:R-:W-:Y:S05]  /*34d0*/  @P3 BRA `(.L_x_105) ;  /* 0x00000000000c3947 */ /* 0x000fea0003800000 */
[----:B------:R-:W5:Y:S02]  /*34e0*/  LDG.E.U8 R98, desc[UR38][R10.64+0x41] ;  /* 0x000041260a627981 */ /* 0x000f64000c1e1100 */
[----:B-----5:R-:W-:-:S05]  /*34f0*/  PRMT R12, R98, 0x8880, RZ ;  /* 0x00008880620c7816 */ /* 0x020fca00000000ff */
[----:B------:R-:W-:-:S07]  /*3500*/  IMAD R15, R12, R91, RZ ;  /* 0x0000005b0c0f7224 */ /* 0x000fce00078e02ff */
.L_x_105:
[----:B------:R-:W-:Y:S05]  /*3510*/  BSYNC B1 ;  /* 0x0000000000017941 */ /* 0x000fea0003800000 */
.L_x_104:
[----:B------:R-:W-:Y:S01]  /*3520*/  @!P3 IMAD R59, R59, R90, R15 ;  /* 0x0000005a3b3bb224 */ /* 0x000fe200078e020f */
[----:B------:R-:W-:Y:S04]  /*3530*/  BSSY B1, `(.L_x_106) ;  /* 0x0000006000017945 */ /* 0x000fe80003800000 */
[----:B------:R0:W-:Y:S01]  /*3540*/  @!P3 STG.E.U8 desc[UR38][R6.64+0x41], R59 ;  /* 0x0000413b0600b986 */ /* 0x0001e2000c101126 */
[----:B------:R-:W-:Y:S05]  /*3550*/  @P5 BRA `(.L_x_107) ;  /* 0x00000000000c5947 */ /* 0x000fea0003800000 */
[----:B------:R-:W5:Y:S02]  /*3560*/  LDG.E.U8 R98, desc[UR38][R8.64+0x48] ;  /* 0x0000482608627981 */ /* 0x000f64000c1e1100 */
[----:B-----5:R-:W-:-:S05]  /*3570*/  PRMT R12, R98, 0x8880, RZ ;  /* 0x00008880620c7816 */ /* 0x020fca00000000ff */
[----:B------:R-:W-:-:S07]  /*3580*/  IMAD R15, R12, R91, RZ ;  /* 0x0000005b0c0f7224 */ /* 0x000fce00078e02ff */
.L_x_107:
[----:B------:R-:W-:Y:S05]  /*3590*/  BSYNC B1 ;  /* 0x0000000000017941 */ /* 0x000fea0003800000 */
.L_x_106:
[----:B---3--:R-:W-:Y:S01]  /*35a0*/  @!P5 IMAD R13, R60, R90, R15 ;  /* 0x0000005a3c0dd224 */ /* 0x008fe200078e020f */
[----:B------:R-:W-:Y:S04]  /*35b0*/  BSSY B1, `(.L_x_108) ;  /* 0x0000006000017945 */ /* 0x000fe80003800000 */
[----:B------:R3:W-:Y:S01]  /*35c0*/  @!P5 STG.E.U8 desc[UR38][R4.64+0x48], R13 ;  /* 0x0000480d0400d986 */ /* 0x0007e2000c101126 */
[----:B------:R-:W-:Y:S05]  /*35d0*/  @P2 BRA `(.L_x_109) ;  /* 0x00000000000c2947 */ /* 0x000fea0003800000 */
[----:B------:R-:W5:Y:S02]  /*35e0*/  LDG.E.U8 R98, desc[UR38][R8.64+0x49] ;  /* 0x0000492608627981 */ /* 0x000f64000c1e1100 */
[----:B-----5:R-:W-:-:S05]  /*35f0*/  PRMT R12, R98, 0x8880, RZ ;  /* 0x00008880620c7816 */ /* 0x020fca00000000ff */
[----:B------:R-:W-:-:S07]  /*3600*/  IMAD R15, R12, R91, RZ ;  /* 0x0000005b0c0f7224 */ /* 0x000fce00078e02ff */
.L_x_109:
[----:B------:R-:W-:Y:S05]  /*3610*/  BSYNC B1 ;  /* 0x0000000000017941 */ /* 0x000fea0003800000 */
.L_x_108:
        /* <DEDUP_REMOVED lines=11> */
.L_x_111:
[----:B------:R-:W-:Y:S05]  /*36d0*/  BSYNC B1 ;  /* 0x0000000000017941 */ /* 0x000fea0003800000 */
.L_x_110:
[----:B---3--:R-:W-:Y:S01]  /*36e0*/  @!P4 IMAD R13, R62, R90, R15 ;  /* 0x0000005a3e0dc224 */ /* 0x008fe200078e020f */
[----:B------:R-:W-:Y:S04]  /*36f0*/  BSSY B1, `(.L_x_112) ;  /* 0x0000006000017945 */ /* 0x000fe80003800000 */
[----:B------:R3:W-:Y:S01]  /*3700*/  @!P4 STG.E.U8 desc[UR38][R6.64+0x48], R13 ;  /* 0x0000480d0600c986 */ /* 0x0007e2000c101126 */
[----:B------:R-:W-:Y:S05]  /*3710*/  @P3 BRA `(.L_x_113) ;  /* 0x00000000000c3947 */ /* 0x000fea0003800000 */
[----:B------:R-:W5:Y:S02]  /*3720*/  LDG.E.U8 R98, desc[UR38][R10.64+0x49] ;  /* 0x000049260a627981 */ /* 0x000f64000c1e1100 */
[----:B-----5:R-:W-:-:S05]  /*3730*/  PRMT R12, R98, 0x8880, RZ ;  /* 0x00008880620c7816 */ /* 0x020fca00000000ff */
[----:B------:R-:W-:-:S07]  /*3740*/  IMAD R15, R12, R91, RZ ;  /* 0x0000005b0c0f7224 */ /* 0x000fce00078e02ff */
.L_x_113:
[----:B------:R-:W-:Y:S05]  /*3750*/  BSYNC B1 ;  /* 0x0000000000017941 */ /* 0x000fea0003800000 */
.L_x_112:
[----:B------:R-:W-:Y:S01]  /*3760*/  @!P3 IMAD R63, R63, R90, R15 ;  /* 0x0000005a3f3fb224 */ /* 0x000fe200078e020f */
[----:B------:R-:W-:Y:S04]  /*3770*/  BSSY B1, `(.L_x_114) ;  /* 0x0000006000017945 */ /* 0x000fe80003800000 */
[----:B------:R0:W-:Y:S01]  /*3780*/  @!P3 STG.E.U8 desc[UR38][R6.64+0x49], R63 ;  /* 0x0000493f0600b986 */ /* 0x0001e2000c101126 */
[----:B------:R-:W-:Y:S05]  /*3790*/  @P5 BRA `(.L_x_115) ;  /* 0x00000000000c5947 */ /* 0x000fea0003800000 */
[----:B------:R-:W5:Y:S02]  /*37a0*/  LDG.E.U8 R98, desc[UR38][R8.64+0x50] ;  /* 0x0000502608627981 */ /* 0x000f64000c1e1100 */
[----:B-----5:R-:W-:-:S05]  /*37b0*/  PRMT R12, R98, 0x8880, RZ ;  /* 0x00008880620c7816 */ /* 0x020fca00000000ff */
[----:B------:R-:W-:-:S07]  /*37c0*/  IMAD R15, R12, R91, RZ ;  /* 0x0000005b0c0f7224 */ /* 0x000fce00078e02ff */
.L_x_115:
[----:B------:R-:W-:Y:S05]  /*37d0*/  BSYNC B1 ;  /* 0x0000000000017941 */ /* 0x000fea0003800000 */
.L_x_114:
[----:B---3--:R-:W-:Y:S01]  /*37e0*/  @!P5 IMAD R13, R64, R90, R15 ;  /* 0x0000005a400dd224 */ /* 0x008fe200078e020f */
[----:B------:R-:W-:Y:S04]  /*37f0*/  BSSY B1, `(.L_x_116) ;  /* 0x0000006000017945 */ /* 0x000fe80003800000 */
[----:B------:R3:W-:Y:S01]  /*3800*/  @!P5 STG.E.U8 desc[UR38][R4.64+0x50], R13 ;  /* 0x0000500d0400d986 */ /* 0x0007e2000c101126 */
[----:B------:R-:W-:Y:S05]  /*3810*/  @P2 BRA `(.L_x_117) ;  /* 0x00000000000c2947 */ /* 0x000fea0003800000 */
[----:B------:R-:W5:Y:S02]  /*3820*/  LDG.E.U8 R98, desc[UR38][R8.64+0x51] ;  /* 0x0000512608627981 */ /* 0x000f64000c1e1100 */
[----:B-----5:R-:W-:-:S05]  /*3830*/  PRMT R12, R98, 0x8880, RZ ;  /* 0x00008880620c7816 */ /* 0x020fca00000000ff */
[----:B------:R-:W-:-:S07]  /*3840*/  IMAD R15, R12, R91, RZ ;  /* 0x0000005b0c0f7224 */ /* 0x000fce00078e02ff */
.L_x_117:
[----:B------:R-:W-:Y:S05]  /*3850*/  BSYNC B1 ;  /* 0x0000000000017941 */ /* 0x000fea0003800000 */
.L_x_116:
        /* <DEDUP_REMOVED lines=11> */
.L_x_119:
[----:B------:R-:W-:Y:S05]  /*3910*/  BSYNC B1 ;  /* 0x0000000000017941 */ /* 0x000fea0003800000 */
.L_x_118:
[----:B---3--:R-:W-:Y:S01]  /*3920*/  @!P4 IMAD R13, R66, R90, R15 ;  /* 0x0000005a420dc224 */ /* 0x008fe200078e020f */
[----:B------:R-:W-:Y:S04]  /*3930*/  BSSY B1, `(.L_x_120) ;  /* 0x0000006000017945 */ /* 0x000fe80003800000 */
[----:B------:R3:W-:Y:S01]  /*3940*/  @!P4 STG.E.U8 desc[UR38][R6.64+0x50], R13 ;  /* 0x0000500d0600c986 */ /* 0x0007e2000c101126 */
[----:B------:R-:W-:Y:S05]  /*3950*/  @P3 BRA `(.L_x_121) ;  /* 0x00000000000c3947 */ /* 0x000fea0003800000 */
[----:B------:R-:W5:Y:S02]  /*3960*/  LDG.E.U8 R98, desc[UR38][R10.64+0x51] ;  /* 0x000051260a627981 */ /* 0x000f64000c1e1100 */
[----:B-----5:R-:W-:-:S05]  /*3970*/  PRMT R12, R98, 0x8880, RZ ;  /* 0x00008880620c7816 */ /* 0x020fca00000000ff */
[----:B------:R-:W-:-:S07]  /*3980*/  IMAD R15, R12, R91, RZ ;  /* 0x0000005b0c0f7224 */ /* 0x000fce00078e02ff */
.L_x_121:
[----:B------:R-:W-:Y:S05]  /*3990*/  BSYNC B1 ;  /* 0x0000000000017941 */ /* 0x000fea0003800000 */
.L_x_120:
[----:B------:R-:W-:Y:S01]  /*39a0*/  @!P3 IMAD R67, R67, R90, R15 ;  /* 0x0000005a4343b224 */ /* 0x000fe200078e020f */
[----:B------:R-:W-:Y:S04]  /*39b0*/  BSSY B1, `(.L_x_122) ;  /* 0x0000006000017945 */ /* 0x000fe80003800000 */
[----:B------:R0:W-:Y:S01]  /*39c0*/  @!P3 STG.E.U8 desc[UR38][R6.64+0x51], R67 ;  /* 0x000051430600b986 */ /* 0x0001e2000c101126 */
[----:B------:R-:W-:Y:S05]  /*39d0*/  @P5 BRA `(.L_x_123) ;  /* 0x00000000000c5947 */ /* 0x000fea0003800000 */
[----:B------:R-:W5:Y:S02]  /*39e0*/  LDG.E.U8 R98, desc[UR38][R8.64+0x58] ;  /* 0x0000582608627981 */ /* 0x000f64000c1e1100 */
[----:B-----5:R-:W-:-:S05]  /*39f0*/  PRMT R12, R98, 0x8880, RZ ;  /* 0x00008880620c7816 */ /* 0x020fca00000000ff */
[----:B------:R-:W-:-:S07]  /*3a00*/  IMAD R15, R12, R91, RZ ;  /* 0x0000005b0c0f7224 */ /* 0x000fce00078e02ff */
.L_x_123:
[----:B------:R-:W-:Y:S05]  /*3a10*/  BSYNC B1 ;  /* 0x0000000000017941 */ /* 0x000fea0003800000 */
.L_x_122:
[----:B---3--:R-:W-:Y:S01]  /*3a20*/  @!P5 IMAD R13, R68, R90, R15 ;  /* 0x0000005a440dd224 */ /* 0x008fe200078e020f */
[----:B------:R-:W-:Y:S04]  /*3a30*/  BSSY B1, `(.L_x_124) ;  /* 0x0000006000017945 */ /* 0x000fe80003800000 */
[----:B------:R3:W-:Y:S01]  /*3a40*/  @!P5 STG.E.U8 desc[UR38][R4.64+0x58], R13 ;  /* 0x0000580d0400d986 */ /* 0x0007e2000c101126 */
[----:B------:R-:W-:Y:S05]  /*3a50*/  @P2 BRA `(.L_x_125) ;  /* 0x00000000000c2947 */ /* 0x000fea0003800000 */
[----:B------:R-:W5:Y:S02]  /*3a60*/  LDG.E.U8 R98, desc[UR38][R8.64+0x59] ;  /* 0x0000592608627981 */ /* 0x000f64000c1e1100 */
[----:B-----5:R-:W-:-:S05]  /*3a70*/  PRMT R12, R98, 0x8880, RZ ;  /* 0x00008880620c7816 */ /* 0x020fca00000000ff */
[----:B------:R-:W-:-:S07]  /*3a80*/  IMAD R15, R12, R91, RZ ;  /* 0x0000005b0c0f7224 */ /* 0x000fce00078e02ff */
.L_x_125:
[----:B------:R-:W-:Y:S05]  /*3a90*/  BSYNC B1 ;  /* 0x0000000000017941 */ /* 0x000fea0003800000 */
.L_x_124:
        /* <DEDUP_REMOVED lines=11> */
.L_x_127:
[----:B------:R-:W-:Y:S05]  /*3b50*/  BSYNC B1 ;  /* 0x0000000000017941 */ /* 0x000fea0003800000 */
.L_x_126:
[----:B---3--:R-:W-:Y:S01]  /*3b60*/  @!P4 IMAD R13, R70, R90, R15 ;  /* 0x0000005a460dc224 */ /* 0x008fe200078e020f */
[----:B------:R-:W-:Y:S04]  /*3b70*/  BSSY B1, `(.L_x_128) ;  /* 0x0000006000017945 */ /* 0x000fe80003800000 */
[----:B------:R3:W-:Y:S01]  /*3b80*/  @!P4 STG.E.U8 desc[UR38][R6.64+0x58], R13 ;  /* 0x0000580d0600c986 */ /* 0x0007e2000c101126 */
[----:B------:R-:W-:Y:S05]  /*3b90*/  @P3 BRA `(.L_x_129) ;  /* 0x00000000000c3947 */ /* 0x000fea0003800000 */
[----:B------:R-:W5:Y:S02]  /*3ba0*/  LDG.E.U8 R98, desc[UR38][R10.64+0x59] ;  /* 0x000059260a627981 */ /* 0x000f64000c1e1100 */
[----:B-----5:R-:W-:-:S05]  /*3bb0*/  PRMT R12, R98, 0x8880, RZ ;  /* 0x00008880620c7816 */ /* 0x020fca00000000ff */
[----:B------:R-:W-:-:S07]  /*3bc0*/  IMAD R15, R12, R91, RZ ;  /* 0x0000005b0c0f7224 */ /* 0x000fce00078e02ff */
.L_x_129:
[----:B------:R-:W-:Y:S05]  /*3bd0*/  BSYNC B1 ;  /* 0x0000000000017941 */ /* 0x000fea0003800000 */
.L_x_128:
[----:B------:R-:W-:Y:S01]  /*3be0*/  @!P3 IMAD R71, R71, R90, R15 ;  /* 0x0000005a4747b224 */ /* 0x000fe200078e020f */
[----:B------:R-:W-:Y:S04]  /*3bf0*/  BSSY B1, `(.L_x_130) ;  /* 0x0000006000017945 */ /* 0x000fe80003800000 */
[----:B------:R0:W-:Y:S01]  /*3c00*/  @!P3 STG.E.U8 desc[UR38][R6.64+0x59], R71 ;  /* 0x000059470600b986 */ /* 0x0001e2000c101126 */
[----:B------:R-:W-:Y:S05]  /*3c10*/  @P5 BRA `(.L_x_131) ;  /* 0x00000000000c5947 */ /* 0x000fea0003800000 */
[----:B------:R-:W5:Y:S02]  /*3c20*/  LDG.E.U8 R98, desc[UR38][R8.64+0x60] ;  /* 0x0000602608627981 */ /* 0x000f64000c1e1100 */
[----:B-----5:R-:W-:-:S05]  /*3c30*/  PRMT R12, R98, 0x8880, RZ ;  /* 0x00008880620c7816 */ /* 0x020fca00000000ff */
[----:B------:R-:W-:-:S07]  /*3c40*/  IMAD R15, R12, R91, RZ ;  /* 0x0000005b0c0f7224 */ /* 0x000fce00078e02ff */
.L_x_131:
[----:B------:R-:W-:Y:S05]  /*3c50*/  BSYNC B1 ;  /* 0x0000000000017941 */ /* 0x000fea0003800000 */
.L_x_130:
[----:B---3--:R-:W-:Y:S01]  /*3c60*/  @!P5 IMAD R13, R72, R90, R15 ;  /* 0x0000005a480dd224 */ /* 0x008fe200078e020f */
[----:B------:R-:W-:Y:S04]  /*3c70*/  BSSY B1, `(.L_x_132) ;  /* 0x0000006000017945 */ /* 0x000fe80003800000 */
[----:B------:R3:W-:Y:S01]  /*3c80*/  @!P5 STG.E.U8 desc[UR38][R4.64+0x60], R13 ;  /* 0x0000600d0400d986 */ /* 0x0007e2000c101126 */
[----:B------:R-:W-:Y:S05]  /*3c90*/  @P2 BRA `(.L_x_133) ;  /* 0x00000000000c2947 */ /* 0x000fea0003800000 */
[----:B------:R-:W5:Y:S02]  /*3ca0*/  LDG.E.U8 R98, desc[UR38][R8.64+0x61] ;  /* 0x0000612608627981 */ /* 0x000f64000c1e1100 */
[----:B-----5:R-:W-:-:S05]  /*3cb0*/  PRMT R12, R98, 0x8880, RZ ;  /* 0x00008880620c7816 */ /* 0x020fca00000000ff */
[----:B------:R-:W-:-:S07]  /*3cc0*/  IMAD R15, R12, R91, RZ ;  /* 0x0000005b0c0f7224 */ /* 0x000fce00078e02ff */
.L_x_133:
[----:B------:R-:W-:Y:S05]  /*3cd0*/  BSYNC B1 ;  /* 0x0000000000017941 */ /* 0x000fea0003800000 */
.L_x_132:
        /* <DEDUP_REMOVED lines=11> */
.L_x_135:
[----:B------:R-:W-:Y:S05]  /*3d90*/  BSYNC B1 ;  /* 0x0000000000017941 */ /* 0x000fea0003800000 */
.L_x_134:
[----:B---3--:R-:W-:Y:S01]  /*3da0*/  @!P4 IMAD R13, R74, R90, R15 ;  /* 0x0000005a4a0dc224 */ /* 0x008fe200078e020f */
[----:B------:R-:W-:Y:S04]  /*3db0*/  BSSY B1, `(.L_x_136) ;  /* 0x0000006000017945 */ /* 0x000fe80003800000 */
[----:B------:R3:W-:Y:S01]  /*3dc0*/  @!P4 STG.E.U8 desc[UR38][R6.64+0x60], R13 ;  /* 0x0000600d0600c986 */ /* 0x0007e2000c101126 */
[----:B------:R-:W-:Y:S05]  /*3dd0*/  @P3 BRA `(.L_x_137) ;  /* 0x00000000000c3947 */ /* 0x000fea0003800000 */
[----:B------:R-:W5:Y:S02]  /*3de0*/  LDG.E.U8 R98, desc[UR38][R10.64+0x61] ;  /* 0x000061260a627981 */ /* 0x000f64000c1e1100 */
[----:B-----5:R-:W-:-:S05]  /*3df0*/  PRMT R12, R98, 0x8880, RZ ;  /* 0x00008880620c7816 */ /* 0x020fca00000000ff */
[----:B------:R-:W-:-:S07]  /*3e00*/  IMAD R15, R12, R91, RZ ;  /* 0x0000005b0c0f7224 */ /* 0x000fce00078e02ff */
.L_x_137:
[----:B------:R-:W-:Y:S05]  /*3e10*/  BSYNC B1 ;  /* 0x0000000000017941 */ /* 0x000fea0003800000 */
.L_x_136:
[----:B------:R-:W-:Y:S01]  /*3e20*/  @!P3 IMAD R75, R75, R90, R15 ;  /* 0x0000005a4b4bb224 */ /* 0x000fe200078e020f */
[----:B------:R-:W-:Y:S04]  /*3e30*/  BSSY B1, `(.L_x_138) ;  /* 0x0000006000017945 */ /* 0x000fe80003800000 */
[----:B------:R0:W-:Y:S01]  /*3e40*/  @!P3 STG.E.U8 desc[UR38][R6.64+0x61], R75 ;  /* 0x0000614b0600b986 */ /* 0x0001e2000c101126 */
[----:B------:R-:W-:Y:S05]  /*3e50*/  @P5 BRA `(.L_x_139) ;  /* 0x00000000000c5947 */ /* 0x000fea0003800000 */
[----:B------:R-:W5:Y:S02]  /*3e60*/  LDG.E.U8 R98, desc[UR38][R8.64+0x68] ;  /* 0x0000682608627981 */ /* 0x000f64000c1e1100 */
[----:B-----5:R-:W-:-:S05]  /*3e70*/  PRMT R12, R98, 0x8880, RZ ;  /* 0x00008880620c7816 */ /* 0x020fca00000000ff */
[----:B------:R-:W-:-:S07]  /*3e80*/  IMAD R15, R12, R91, RZ ;  /* 0x0000005b0c0f7224 */ /* 0x000fce00078e02ff */
.L_x_139:
[----:B------:R-:W-:Y:S05]  /*3e90*/  BSYNC B1 ;  /* 0x0000000000017941 */ /* 0x000fea0003800000 */
.L_x_138:
[----:B---3--:R-:W-:Y:S01]  /*3ea0*/  @!P5 IMAD R13, R76, R90, R15 ;  /* 0x0000005a4c0dd224 */ /* 0x008fe200078e020f */
[----:B------:R-:W-:Y:S04]  /*3eb0*/  BSSY B1, `(.L_x_140) ;  /* 0x0000006000017945 */ /* 0x000fe80003800000 */
[----:B------:R3:W-:Y:S01]  /*3ec0*/  @!P5 STG.E.U8 desc[UR38][R4.64+0x68], R13 ;  /* 0x0000680d0400d986 */ /* 0x0007e2000c101126 */
[----:B------:R-:W-:Y:S05]  /*3ed0*/  @P2 BRA `(.L_x_141) ;  /* 0x00000000000c2947 */ /* 0x000fea0003800000 */
[----:B------:R-:W5:Y:S02]  /*3ee0*/  LDG.E.U8 R98, desc[UR38][R8.64+0x69] ;  /* 0x0000692608627981 */ /* 0x000f64000c1e1100 */
[----:B-----5:R-:W-:-:S05]  /*3ef0*/  PRMT R12, R98, 0x8880, RZ ;  /* 0x00008880620c7816 */ /* 0x020fca00000000ff */
[----:B------:R-:W-:-:S07]  /*3f00*/  IMAD R15, R12, R91, RZ ;  /* 0x0000005b0c0f7224 */ /* 0x000fce00078e02ff */
.L_x_141:
[----:B------:R-:W-:Y:S05]  /*3f10*/  BSYNC B1 ;  /* 0x0000000000017941 */ /* 0x000fea0003800000 */
.L_x_140:
        /* <DEDUP_REMOVED lines=11> */
.L_x_143:
[----:B------:R-:W-:Y:S05]  /*3fd0*/  BSYNC B1 ;  /* 0x0000000000017941 */ /* 0x000fea0003800000 */
.L_x_142:
[----:B---3--:R-:W-:Y:S01]  /*3fe0*/  @!P4 IMAD R13, R78, R90, R15 ;  /* 0x0000005a4e0dc224 */ /* 0x008fe200078e020f */
[----:B------:R-:W-:Y:S04]  /*3ff0*/  BSSY B1, `(.L_x_144) ;  /* 0x0000006000017945 */ /* 0x000fe80003800000 */
[----:B------:R3:W-:Y:S01]  /*4000*/  @!P4 STG.E.U8 desc[UR38][R6.64+0x68], R13 ;  /* 0x0000680d0600c986 */ /* 0x0007e2000c101126 */
[----:B------:R-:W-:Y:S05]  /*4010*/  @P3 BRA `(.L_x_145) ;  /* 0x00000000000c3947 */ /* 0x000fea0003800000 */
[----:B------:R-:W5:Y:S02]  /*4020*/  LDG.E.U8 R98, desc[UR38][R10.64+0x69] ;  /* 0x000069260a627981 */ /* 0x000f64000c1e1100 */
[----:B-----5:R-:W-:-:S05]  /*4030*/  PRMT R12, R98, 0x8880, RZ ;  /* 0x00008880620c7816 */ /* 0x020fca00000000ff */
[----:B------:R-:W-:-:S07]  /*4040*/  IMAD R15, R12, R91, RZ ;  /* 0x0000005b0c0f7224 */ /* 0x000fce00078e02ff */
.L_x_145:
[----:B------:R-:W-:Y:S05]  /*4050*/  BSYNC B1 ;  /* 0x0000000000017941 */ /* 0x000fea0003800000 */
.L_x_144:
[----:B------:R-:W-:Y:S01]  /*4060*/  @!P3 IMAD R79, R79, R90, R15 ;  /* 0x0000005a4f4fb224 */ /* 0x000fe200078e020f */
[----:B------:R-:W-:Y:S04]  /*4070*/  BSSY B1, `(.L_x_146) ;  /* 0x0000006000017945 */ /* 0x000fe80003800000 */
[----:B------:R0:W-:Y:S01]  /*4080*/  @!P3 STG.E.U8 desc[UR38][R6.64+0x69], R79 ;  /* 0x0000694f0600b986 */ /* 0x0001e2000c101126 */
[----:B------:R-:W-:Y:S05]  /*4090*/  @P5 BRA `(.L_x_147) ;  /* 0x00000000000c5947 */ /* 0x000fea0003800000 */
[----:B------:R-:W5:Y:S02]  /*40a0*/  LDG.E.U8 R98, desc[UR38][R8.64+0x70] ;  /* 0x0000702608627981 */ /* 0x000f64000c1e1100 */
[----:B-----5:R-:W-:-:S05]  /*40b0*/  PRMT R12, R98, 0x8880, RZ ;  /* 0x00008880620c7816 */ /* 0x020fca00000000ff */
[----:B------:R-:W-:-:S07]  /*40c0*/  IMAD R15, R12, R91, RZ ;  /* 0x0000005b0c0f7224 */ /* 0x000fce00078e02ff */
.L_x_147:
[----:B------:R-:W-:Y:S05]  /*40d0*/  BSYNC B1 ;  /* 0x0000000000017941 */ /* 0x000fea0003800000 */
.L_x_146:
[----:B---3--:R-:W-:Y:S01]  /*40e0*/  @!P5 IMAD R13, R80, R90, R15 ;  /* 0x0000005a500dd224 */ /* 0x008fe200078e020f */
[----:B------:R-:W-:Y:S04]  /*40f0*/  BSSY B1, `(.L_x_148) ;  /* 0x0000006000017945 */ /* 0x000fe80003800000 */
[----:B------:R3:W-:Y:S01]  /*4100*/  @!P5 STG.E.U8 desc[UR38][R4.64+0x70], R13 ;  /* 0x0000700d0400d986 */ /* 0x0007e2000c101126 */
[----:B------:R-:W-:Y:S05]  /*4110*/  @P2 BRA `(.L_x_149) ;  /* 0x00000000000c2947 */ /* 0x000fea0003800000 */
[----:B------:R-:W5:Y:S02]  /*4120*/  LDG.E.U8 R98, desc[UR38][R8.64+0x71] ;  /* 0x0000712608627981 */ /* 0x000f64000c1e1100 */
[----:B-----5:R-:W-:-:S05]  /*4130*/  PRMT R12, R98, 0x8880, RZ ;  /* 0x00008880620c7816 */ /* 0x020fca00000000ff */
[----:B------:R-:W-:-:S07]  /*4140*/  IMAD R15, R12, R91, RZ ;  /* 0x0000005b0c0f7224 */ /* 0x000fce00078e02ff */
.L_x_149:
[----:B------:R-:W-:Y:S05]  /*4150*/  BSYNC B1 ;  /* 0x0000000000017941 */ /* 0x000fea0003800000 */
.L_x_148:
[----:B------:R-:W-:Y:S01]  /*4160*/  ISETP.LT.OR P4, PT, R3, 0x71, !P0 ;  /* 0x000000710300780c */ /* 0x000fe20004781670 */
[----:B------:R-:W-:Y:S01]  /*4170*/  @!P2 IMAD R81, R81, R90, R15 ;  /* 0x0000005a5151a224 */ /* 0x000fe200078e020f */
[----:B------:R-:W-:Y:S01]  /*4180*/  BSSY B1, `(.L_x_150) ;  /* 0x000000a000017945 */ /* 0x000fe20003800000 */
[C---:B------:R-:W-:Y:S02]  /*4190*/  ISETP.LT.OR P3, PT, R3.reuse, 0x72, !P0 ;  /* 0x000000720300780c */ /* 0x040fe40004761670 */
[C---:B------:R-:W-:Y:S01]  /*41a0*/  ISETP.LT.OR P5, PT, R3.reuse, 0x79, !P0 ;  /* 0x000000790300780c */ /* 0x040fe200047a1670 */
[----:B------:R0:W-:Y:S01]  /*41b0*/  @!P2 STG.E.U8 desc[UR38][R4.64+0x71], R81 ;  /* 0x000071510400a986 */ /* 0x0001e2000c101126 */
[C---:B------:R-:W-:Y:S02]  /*41c0*/  ISETP.LT.OR P2, PT, R3.reuse, 0x79, !P1 ;  /* 0x000000790300780c */ /* 0x040fe40004f41670 */
[----:B------:R-:W-:-:S04]  /*41d0*/  ISETP.LT.OR P1, PT, R3, 0x7a, !P1 ;  /* 0x0000007a0300780c */ /* 0x000fc80004f21670 */
[----:B------:R-:W-:Y:S09]  /*41e0*/  @P4 BRA `(.L_x_151) ;  /* 0x00000000000c4947 */ /* 0x000ff20003800000 */
[----:B------:R-:W5:Y:S02]  /*41f0*/  LDG.E.U8 R98, desc[UR38][R10.64+0x70] ;  /* 0x000070260a627981 */ /* 0x000f64000c1e1100 */
[----:B-----5:R-:W-:-:S05]  /*4200*/  PRMT R12, R98, 0x8880, RZ ;  /* 0x00008880620c7816 */ /* 0x020fca00000000ff */
[----:B------:R-:W-:-:S07]  /*4210*/  IMAD R15, R12, R91, RZ ;  /* 0x0000005b0c0f7224 */ /* 0x000fce00078e02ff */
.L_x_151:
[----:B------:R-:W-:Y:S05]  /*4220*/  BSYNC B1 ;  /* 0x0000000000017941 */ /* 0x000fea0003800000 */
.L_x_150:
[----:B---3--:R-:W-:Y:S01]  /*4230*/  @!P4 IMAD R13, R82, R90, R15 ;  /* 0x0000005a520dc224 */ /* 0x008fe200078e020f */
[----:B------:R-:W-:Y:S04]  /*4240*/  BSSY B1, `(.L_x_152) ;  /* 0x0000006000017945 */ /* 0x000fe80003800000 */
[----:B------:R3:W-:Y:S01]  /*4250*/  @!P4 STG.E.U8 desc[UR38][R6.64+0x70], R13 ;  /* 0x0000700d0600c986 */ /* 0x0007e2000c101126 */
[----:B------:R-:W-:Y:S05]  /*4260*/  @P3 BRA `(.L_x_153) ;  /* 0x00000000000c3947 */ /* 0x000fea0003800000 */
[----:B------:R-:W5:Y:S02]  /*4270*/  LDG.E.U8 R98, desc[UR38][R10.64+0x71] ;  /* 0x000071260a627981 */ /* 0x000f64000c1e1100 */
[----:B-----5:R-:W-:-:S05]  /*4280*/  PRMT R12, R98, 0x8880, RZ ;  /* 0x00008880620c7816 */ /* 0x020fca00000000ff */
[----:B------:R-:W-:-:S07]  /*4290*/  IMAD R15, R12, R91, RZ ;  /* 0x0000005b0c0f7224 */ /* 0x000fce00078e02ff */
.L_x_153:
[----:B------:R-:W-:Y:S05]  /*42a0*/  BSYNC B1 ;  /* 0x0000000000017941 */ /* 0x000fea0003800000 */
.L_x_152:
[----:B------:R-:W-:Y:S01]  /*42b0*/  @!P3 IMAD R83, R83, R90, R15 ;  /* 0x0000005a5353b224 */ /* 0x000fe200078e020f */
[----:B------:R-:W-:Y:S04]  /*42c0*/  BSSY B1, `(.L_x_154) ;  /* 0x0000006000017945 */ /* 0x000fe80003800000 */
[----:B------:R0:W-:Y:S01]  /*42d0*/  @!P3 STG.E.U8 desc[UR38][R6.64+0x71], R83 ;  /* 0x000071530600b986 */ /* 0x0001e2000c101126 */
[----:B------:R-:W-:Y:S05]  /*42e0*/  @P2 BRA `(.L_x_155) ;  /* 0x00000000000c2947 */ /* 0x000fea0003800000 */
[----:B------:R-:W5:Y:S02]  /*42f0*/  LDG.E.U8 R98, desc[UR38][R8.64+0x78] ;  /* 0x0000782608627981 */ /* 0x000f64000c1e1100 */
[----:B-----5:R-:W-:-:S05]  /*4300*/  PRMT R12, R98, 0x8880, RZ ;  /* 0x00008880620c7816 */ /* 0x020fca00000000ff */
[----:B------:R-:W-:-:S07]  /*4310*/  IMAD R15, R12, R91, RZ ;  /* 0x0000005b0c0f7224 */ /* 0x000fce00078e02ff */
.L_x_155:
[----:B------:R-:W-:Y:S05]  /*4320*/  BSYNC B1 ;  /* 0x0000000000017941 */ /* 0x000fea0003800000 */
.L_x_154:
[----:B---3--:R-:W-:Y:S01]  /*4330*/  @!P2 IMAD R13, R84, R90, R15 ;  /* 0x0000005a540da224 */ /* 0x008fe200078e020f */
[----:B------:R-:W-:Y:S04]  /*4340*/  BSSY B1, `(.L_x_156) ;  /* 0x0000006000017945 */ /* 0x000fe80003800000 */
[----:B------:R3:W-:Y:S01]  /*4350*/  @!P2 STG.E.U8 desc[UR38][R4.64+0x78], R13 ;  /* 0x0000780d0400a986 */ /* 0x0007e2000c101126 */
[----:B------:R-:W-:Y:S05]  /*4360*/  @P1 BRA `(.L_x_157) ;  /* 0x00000000000c1947 */ /* 0x000fea0003800000 */
[----:B------:R-:W5:Y:S02]  /*4370*/  LDG.E.U8 R98, desc[UR38][R8.64+0x79] ;  /* 0x0000792608627981 */ /* 0x000f64000c1e1100 */
[----:B-----5:R-:W-:-:S05]  /*4380*/  PRMT R12, R98, 0x8880, RZ ;  /* 0x00008880620c7816 */ /* 0x020fca00000000ff */
[----:B------:R-:W-:-:S07]  /*4390*/  IMAD R15, R12, R91, RZ ;  /* 0x0000005b0c0f7224 */ /* 0x000fce00078e02ff */
.L_x_157:
[----:B------:R-:W-:Y:S05]  /*43a0*/  BSYNC B1 ;  /* 0x0000000000017941 */ /* 0x000fea0003800000 */
.L_x_156:
[----:B------:R-:W-:Y:S01]  /*43b0*/  @!P1 IMAD R85, R85, R90, R15 ;  /* 0x0000005a55559224 */ /* 0x000fe200078e020f */
[----:B------:R-:W-:Y:S04]  /*43c0*/  BSSY B1, `(.L_x_158) ;  /* 0x0000006000017945 */ /* 0x000fe80003800000 */
[----:B------:R0:W-:Y:S01]  /*43d0*/  @!P1 STG.E.U8 desc[UR38][R4.64+0x79], R85 ;  /* 0x0000795504009986 */ /* 0x0001e2000c101126 */
[----:B------:R-:W-:Y:S05]  /*43e0*/  @P5 BRA `(.L_x_159) ;  /* 0x00000000000c5947 */ /* 0x000fea0003800000 */
[----:B------:R-:W0:Y:S02]  /*43f0*/  LDG.E.U8 R98, desc[UR38][R10.64+0x78] ;  /* 0x000078260a627981 */ /* 0x000e24000c1e1100 */
[----:B0123--:R-:W-:-:S05]  /*4400*/  PRMT R4, R98, 0x8880, RZ ;  /* 0x0000888062047816 */ /* 0x00ffca00000000ff */
[----:B------:R-:W-:-:S07]  /*4410*/  IMAD R15, R4, R91, RZ ;  /* 0x0000005b040f7224 */ /* 0x000fce00078e02ff */
.L_x_159:
[----:B------:R-:W-:Y:S05]  /*4420*/  BSYNC B1 ;  /* 0x0000000000017941 */ /* 0x000fea0003800000 */
.L_x_158:
[----:B0123--:R-:W-:Y:S01]  /*4430*/  @!P5 IMAD R5, R86, R90, R15 ;  /* 0x0000005a5605d224 */ /* 0x00ffe200078e020f */
[----:B------:R-:W-:Y:S01]  /*4440*/  ISETP.LT.OR P0, PT, R3, 0x7a, !P0 ;  /* 0x0000007a0300780c */ /* 0x000fe20004701670 */
[----:B------:R-:W-:Y:S03]  /*4450*/  BSSY B1, `(.L_x_160) ;  /* 0x0000006000017945 */ /* 0x000fe60003800000 */
[----:B------:R0:W-:Y:S09]  /*4460*/  @!P5 STG.E.U8 desc[UR38][R6.64+0x78], R5 ;  /* 0x000078050600d986 */ /* 0x0001f2000c101126 */
[----:B------:R-:W-:Y:S05]  /*4470*/  @P0 BRA `(.L_x_161) ;  /* 0x00000000000c0947 */ /* 0x000fea0003800000 */
[----:B------:R-:W2:Y:S02]  /*4480*/  LDG.E.U8 R98, desc[UR38][R10.64+0x79] ;  /* 0x000079260a627981 */ /* 0x000ea4000c1e1100 */
[----:B--2---:R-:W-:-:S05]  /*4490*/  PRMT R4, R98, 0x8880, RZ ;  /* 0x0000888062047816 */ /* 0x004fca00000000ff */
[----:B------:R-:W-:-:S07]  /*44a0*/  IMAD R15, R4, R91, RZ ;  /* 0x0000005b040f7224 */ /* 0x000fce00078e02ff */
.L_x_161:
[----:B------:R-:W-:Y:S05]  /*44b0*/  BSYNC B1 ;  /* 0x0000000000017941 */ /* 0x000fea0003800000 */
.L_x_160:
[----:B------:R-:W-:Y:S01]  /*44c0*/  IMAD R15, R87, R90, R15 ;  /* 0x0000005a570f7224 */ /* 0x000fe200078e020f */
[----:B------:R-:W-:Y:S06]  /*44d0*/  @P0 BRA `(.L_x_162) ;  /* 0x0000000c00100947 */ /* 0x000fec0003800000 */
[----:B------:R1:W-:Y:S01]  /*44e0*/  STG.E.U8 desc[UR38][R6.64+0x79], R15 ;  /* 0x0000790f06007986 */ /* 0x0003e2000c101126 */
[----:B------:R-:W-:Y:S05]  /*44f0*/  BRA `(.L_x_162) ;  /* 0x0000000c00087947 */ /* 0x000fea0003800000 */
.L_x_33:
[C---:B------:R-:W-:Y:S02]  /*4500*/  ISETP.GE.AND P1, PT, R99.reuse, 0x1, PT ;  /* 0x000000016300780c */ /* 0x040fe40003f26270 */
[----:B------:R-:W-:Y:S02]  /*4510*/  ISETP.GE.AND P0, PT, R99, 0x9, PT ;  /* 0x000000096300780c */ /* 0x000fe40003f06270 */
[C---:B------:R-:W-:Y:S02]  /*4520*/  ISETP.LT.OR P4, PT, R3.reuse, 0x1, !P1 ;  /* 0x000000010300780c */ /* 0x040fe40004f81670 */
[C---:B------:R-:W-:Y:S02]  /*4530*/  ISETP.LT.OR P3, PT, R3.reuse, 0x2, !P1 ;  /* 0x000000020300780c */ /* 0x040fe40004f61670 */
[C---:B------:R-:W-:Y:S02]  /*4540*/  ISETP.LT.OR P2, PT, R3.reuse, 0x1, !P0 ;  /* 0x000000010300780c */ /* 0x040fe40004741670 */
[----:B------:R-:W-:-:S07]  /*4550*/  ISETP.LT.OR P5, PT, R3, 0x2, !P0 ;  /* 0x000000020300780c */ /* 0x000fce00047a1670 */
[-C--:B------:R-:W-:Y:S02]  /*4560*/  @!P4 IMAD R9, R24, R90.reuse, RZ ;  /* 0x0000005a1809c224 */ /* 0x080fe400078e02ff */
[-C--:B------:R-:W-:Y:S02]  /*4570*/  @!P3 IMAD R25, R25, R90.reuse, RZ ;  /* 0x0000005a1919b224 */ /* 0x080fe400078e02ff */
[-C--:B------:R-:W-:Y:S01]  /*4580*/  @!P2 IMAD R11, R26, R90.reuse, RZ ;  /* 0x0000005a1a0ba224 */ /* 0x080fe200078e02ff */
[----:B------:R0:W-:Y:S01]  /*4590*/  @!P4 STG.E.U8 desc[UR38][R4.64], R9 ;  /* 0x000000090400c986 */ /* 0x0001e2000c101126 */
[----:B------:R-:W-:Y:S01]  /*45a0*/  ISETP.LT.OR P4, PT, R3, 0x9, !P1 ;  /* 0x000000090300780c */ /* 0x000fe20004f81670 */
[----:B------:R-:W-:Y:S02]  /*45b0*/  @!P5 IMAD R27, R27, R90, RZ ;  /* 0x0000005a1b1bd224 */ /* 0x000fe400078e02ff */
[----:B------:R-:W-:Y:S01]  /*45c0*/  @!P3 STG.E.U8 desc[UR38][R4.64+0x1], R25 ;  /* 0x000001190400b986 */ /* 0x000fe2000c101126 */
[----:B------:R-:W-:-:S03]  /*45d0*/  ISETP.LT.OR P3, PT, R3, 0xa, !P1 ;  /* 0x0000000a0300780c */ /* 0x000fc60004f61670 */
[----:B------:R1:W-:Y:S01]  /*45e0*/  @!P2 STG.E.U8 desc[UR38][R6.64], R11 ;  /* 0x0000000b0600a986 */ /* 0x0003e2000c101126 */
[----:B------:R-:W-:-:S03]  /*45f0*/  ISETP.LT.OR P2, PT, R3, 0x9, !P0 ;  /* 0x000000090300780c */ /* 0x000fc60004741670 */
[----:B------:R-:W-:Y:S01]  /*4600*/  @!P5 STG.E.U8 desc[UR38][R6.64+0x1], R27 ;  /* 0x0000011b0600d986 */ /* 0x000fe2000c101126 */
[----:B------:R-:W-:Y:S01]  /*4610*/  ISETP.LT.OR P5, PT, R3, 0xa, !P0 ;  /* 0x0000000a0300780c */ /* 0x000fe200047a1670 */
[----:B------:R-:W-:-:S04]  /*4620*/  @!P4 IMAD R13, R28, R90, RZ ;  /* 0x0000005a1c0dc224 */ /* 0x000fc800078e02ff */
[-C--:B------:R-:W-:Y:S01]  /*4630*/  @!P3 IMAD R29, R29, R90.reuse, RZ ;  /* 0x0000005a1d1db224 */ /* 0x080fe200078e02ff */
[----:B------:R-:W-:Y:S01]  /*4640*/  @!P4 STG.E.U8 desc[UR38][R4.64+0x8], R13 ;  /* 0x0000080d0400c986 */ /* 0x000fe2000c101126 */
[C---:B------:R-:W-:Y:S02]  /*4650*/  ISETP.LT.OR P4, PT, R3.reuse, 0x11, !P1 ;  /* 0x000000110300780c */ /* 0x040fe40004f81670 */
[-C--:B0-----:R-:W-:Y:S01]  /*4660*/  @!P2 IMAD R9, R30, R90.reuse, RZ ;  /* 0x0000005a1e09a224 */ /* 0x081fe200078e02ff */
[----:B------:R-:W-:Y:S01]  /*4670*/  @!P3 STG.E.U8 desc[UR38][R4.64+0x9], R29 ;  /* 0x0000091d0400b986 */ /* 0x000fe2000c101126 */
[----:B------:R-:W-:Y:S02]  /*4680*/  ISETP.LT.OR P3, PT, R3, 0x12, !P1 ;  /* 0x000000120300780c */ /* 0x000fe40004f61670 */
[----:B------:R-:W-:Y:S01]  /*4690*/  @!P5 IMAD R31, R31, R90, RZ ;  /* 0x0000005a1f1fd224 */ /* 0x000fe200078e02ff */
[----:B------:R0:W-:Y:S01]  /*46a0*/  @!P2 STG.E.U8 desc[UR38][R6.64+0x8], R9 ;  /* 0x000008090600a986 */ /* 0x0001e2000c101126 */
[----:B------:R-:W-:-:S03]  /*46b0*/  ISETP.LT.OR P2, PT, R3, 0x11, !P0 ;  /* 0x000000110300780c */ /* 0x000fc60004741670 */
[----:B------:R-:W-:Y:S01]  /*46c0*/  @!P5 STG.E.U8 desc[UR38][R6.64+0x9], R31 ;  /* 0x0000091f0600d986 */ /* 0x000fe2000c101126 */
[----:B------:R-:W-:Y:S01]  /*46d0*/  ISETP.LT.OR P5, PT, R3, 0x12, !P0 ;  /* 0x000000120300780c */ /* 0x000fe200047a1670 */
[----:B-1----:R-:W-:-:S04]  /*46e0*/  @!P4 IMAD R11, R32, R90, RZ ;  /* 0x0000005a200bc224 */ /* 0x002fc800078e02ff */
        /* <DEDUP_REMOVED lines=109> */
[----:B------:R1:W-:Y:S01]  /*4dc0*/  @!P4 STG.E.U8 desc[UR38][R4.64+0x58], R13 ;  /* 0x0000580d0400c986 */ /* 0x0003e2000c101126 */
        /* <DEDUP_REMOVED lines=13> */
[-C--:B-1----:R-:W-:Y:S01]  /*4ea0*/  @!P2 IMAD R13, R74, R90.reuse, RZ ;  /* 0x0000005a4a0da224 */ /* 0x082fe200078e02ff */
[----:B------:R-:W-:Y:S01]  /*4eb0*/  @!P3 STG.E.U8 desc[UR38][R4.64+0x61], R73 ;  /* 0x000061490400b986 */ /* 0x000fe2000c101126 */
[----:B------:R-:W-:Y:S02]  /*4ec0*/  ISETP.LT.OR P3, PT, R3, 0x6a, !P1 ;  /* 0x0000006a0300780c */ /* 0x000fe40004f61670 */
[----:B------:R-:W-:Y:S01]  /*4ed0*/  @!P5 IMAD R75, R75, R90, RZ ;  /* 0x0000005a4b4bd224 */ /* 0x000fe200078e02ff */
[----:B------:R1:W-:Y:S01]  /*4ee0*/  @!P2 STG.E.U8 desc[UR38][R6.64+0x60], R13 ;  /* 0x0000600d0600a986 */ /* 0x0003e2000c101126 */
[----:B------:R-:W-:-:S03]  /*4ef0*/  ISETP.LT.OR P2, PT, R3, 0x69, !P0 ;  /* 0x000000690300780c */ /* 0x000fc60004741670 */
[----:B------:R-:W-:Y:S01]  /*4f00*/  @!P5 STG.E.U8 desc[UR38][R6.64+0x61], R75 ;  /* 0x0000614b0600d986 */ /* 0x000fe2000c101126 */
[----:B------:R-:W-:Y:S01]  /*4f10*/  ISETP.LT.OR P5, PT, R3, 0x6a, !P0 ;  /* 0x0000006a0300780c */ /* 0x000fe200047a1670 */
[----:B0-----:R-:W-:-:S04]  /*4f20*/  @!P4 IMAD R9, R76, R90, RZ ;  /* 0x0000005a4c09c224 */ /* 0x001fc800078e02ff */
[-C--:B------:R-:W-:Y:S01]  /*4f30*/  @!P3 IMAD R77, R77, R90.reuse, RZ ;  /* 0x0000005a4d4db224 */ /* 0x080fe200078e02ff */
[----:B------:R-:W-:Y:S01]  /*4f40*/  @!P4 STG.E.U8 desc[UR38][R4.64+0x68], R9 ;  /* 0x000068090400c986 */ /* 0x000fe2000c101126 */
[C---:B------:R-:W-:Y:S02]  /*4f50*/  ISETP.LT.OR P4, PT, R3.reuse, 0x72, !P1 ;  /* 0x000000720300780c */ /* 0x040fe40004f81670 */
[-C--:B--2---:R-:W-:Y:S01]  /*4f60*/  @!P2 IMAD R11, R78, R90.reuse, RZ ;  /* 0x0000005a4e0ba224 */ /* 0x084fe200078e02ff */
[----:B------:R-:W-:Y:S01]  /*4f70*/  @!P3 STG.E.U8 desc[UR38][R4.64+0x69], R77 ;  /* 0x0000694d0400b986 */ /* 0x000fe2000c101126 */
[----:B------:R-:W-:Y:S02]  /*4f80*/  ISETP.LT.OR P3, PT, R3, 0x71, !P1 ;  /* 0x000000710300780c */ /* 0x000fe40004f61670 */
[----:B------:R-:W-:Y:S01]  /*4f90*/  @!P5 IMAD R79, R79, R90, RZ ;  /* 0x0000005a4f4fd224 */ /* 0x000fe200078e02ff */
[----:B------:R0:W-:Y:S01]  /*4fa0*/  @!P2 STG.E.U8 desc[UR38][R6.64+0x68], R11 ;  /* 0x0000680b0600a986 */ /* 0x0001e2000c101126 */
[----:B------:R-:W-:-:S03]  /*4fb0*/  ISETP.LT.OR P2, PT, R3, 0x71, !P0 ;  /* 0x000000710300780c */ /* 0x000fc60004741670 */
[----:B------:R2:W-:Y:S01]  /*4fc0*/  @!P5 STG.E.U8 desc[UR38][R6.64+0x69], R79 ;  /* 0x0000694f0600d986 */ /* 0x0005e2000c101126 */
[----:B------:R-:W-:Y:S01]  /*4fd0*/  ISETP.LT.OR P5, PT, R3, 0x79, !P0 ;  /* 0x000000790300780c */ /* 0x000fe200047a1670 */
[----:B------:R-:W-:-:S04]  /*4fe0*/  @!P4 IMAD R81, R81, R90, RZ ;  /* 0x0000005a5151c224 */ /* 0x000fc800078e02ff */
[-C--:B-1----:R-:W-:Y:S01]  /*4ff0*/  @!P3 IMAD R13, R80, R90.reuse, RZ ;  /* 0x0000005a500db224 */ /* 0x082fe200078e02ff */
[----:B------:R2:W-:Y:S01]  /*5000*/  @!P4 STG.E.U8 desc[UR38][R4.64+0x71], R81 ;  /* 0x000071510400c986 */ /* 0x0005e2000c101126 */
[C---:B------:R-:W-:Y:S02]  /*5010*/  ISETP.LT.OR P4, PT, R3.reuse, 0x72, !P0 ;  /* 0x000000720300780c */ /* 0x040fe40004781670 */
[C---:B------:R-:W-:Y:S01]  /*5020*/  ISETP.LT.OR P0, PT, R3.reuse, 0x7a, !P0 ;  /* 0x0000007a0300780c */ /* 0x040fe20004701670 */
[----:B------:R2:W-:Y:S01]  /*5030*/  @!P3 STG.E.U8 desc[UR38][R4.64+0x70], R13 ;  /* 0x0000700d0400b986 */ /* 0x0005e2000c101126 */
[C---:B------:R-:W-:Y:S02]  /*5040*/  ISETP.LT.OR P3, PT, R3.reuse, 0x79, !P1 ;  /* 0x000000790300780c */ /* 0x040fe40004f61670 */
[----:B------:R-:W-:Y:S01]  /*5050*/  ISETP.LT.OR P1, PT, R3, 0x7a, !P1 ;  /* 0x0000007a0300780c */ /* 0x000fe20004f21670 */
[-C--:B------:R-:W-:Y:S02]  /*5060*/  @!P2 IMAD R3, R82, R90.reuse, RZ ;  /* 0x0000005a5203a224 */ /* 0x080fe400078e02ff */
[----:B0-----:R-:W-:-:S03]  /*5070*/  @!P5 IMAD R11, R86, R90, RZ ;  /* 0x0000005a560bd224 */ /* 0x001fc600078e02ff */
[----:B------:R2:W-:Y:S01]  /*5080*/  @!P2 STG.E.U8 desc[UR38][R6.64+0x70], R3 ;  /* 0x000070030600a986 */ /* 0x0005e2000c101126 */
[-C--:B------:R-:W-:Y:S02]  /*5090*/  @!P4 IMAD R83, R83, R90.reuse, RZ ;  /* 0x0000005a5353c224 */ /* 0x080fe400078e02ff */
[-C--:B------:R-:W-:Y:S02]  /*50a0*/  @!P0 IMAD R87, R87, R90.reuse, RZ ;  /* 0x0000005a57578224 */ /* 0x080fe400078e02ff */
[-C--:B------:R-:W-:Y:S01]  /*50b0*/  @!P3 IMAD R9, R84, R90.reuse, RZ ;  /* 0x0000005a5409b224 */ /* 0x080fe200078e02ff */
[----:B------:R2:W-:Y:S01]  /*50c0*/  @!P4 STG.E.U8 desc[UR38][R6.64+0x71], R83 ;  /* 0x000071530600c986 */ /* 0x0005e2000c101126 */
[----:B------:R-:W-:-:S03]  /*50d0*/  @!P1 IMAD R85, R85, R90, RZ ;  /* 0x0000005a55559224 */ /* 0x000fc600078e02ff */
[----:B------:R2:W-:Y:S04]  /*50e0*/  @!P3 STG.E.U8 desc[UR38][R4.64+0x78], R9 ;  /* 0x000078090400b986 */ /* 0x0005e8000c101126 */
[----:B------:R2:W-:Y:S04]  /*50f0*/  @!P1 STG.E.U8 desc[UR38][R4.64+0x79], R85 ;  /* 0x0000795504009986 */ /* 0x0005e8000c101126 */
[----:B------:R2:W-:Y:S04]  /*5100*/  @!P5 STG.E.U8 desc[UR38][R6.64+0x78], R11 ;  /* 0x0000780b0600d986 */ /* 0x0005e8000c101126 */
[----:B------:R2:W-:Y:S02]  /*5110*/  @!P0 STG.E.U8 desc[UR38][R6.64+0x79], R87 ;  /* 0x0000795706008986 */ /* 0x0005e4000c101126 */
.L_x_162:
[----:B------:R-:W-:Y:S05]  /*5120*/  BSYNC B0 ;  /* 0x0000000000007941 */ /* 0x000fea0003800000 */
.L_x_32:
[----:B------:R-:W-:Y:S01]  /*5130*/  IADD3 R16, P0, R16, UR36, RZ ;  /* 0x0000002410107c10 */ /* 0x000fe2000ff1e0ff */
[----:B------:R-:W-:Y:S01]  /*5140*/  ULDC.64 UR4, c[0x0][0x650] ;  /* 0x0001940000047ab9 */ /* 0x000fe20000000a00 */
[----:B--2---:R-:W-:Y:S01]  /*5150*/  PRMT R3, RZ, 0x7610, R3 ;  /* 0x00007610ff037816 */ /* 0x004fe20000000003 */
[----:B------:R-:W-:Y:S01]  /*5160*/  IMAD.MOV.U32 R100, RZ, RZ, -0x1 ;  /* 0xffffffffff647424 */ /* 0x000fe200078e00ff */
[----:B------:R-:W-:Y:S01]  /*5170*/  IADD3.X R17, R17, UR42, RZ, P0, !PT ;  /* 0x0000002a11117c10 */ /* 0x000fe200087fe4ff */
[----:B------:R-:W-:Y:S01]  /*5180*/  IMAD.MOV.U32 R23, RZ, RZ, -0x1 ;  /* 0xffffffffff177424 */ /* 0x000fe200078e00ff */
[----:B------:R-:W-:-:S04]  /*5190*/  ISETP.GE.U32.AND P0, PT, R16, UR4, PT ;  /* 0x0000000410007c0c */ /* 0x000fc8000bf06070 */
[----:B------:R-:W-:-:S13]  /*51a0*/  ISETP.GE.U32.AND.EX P0, PT, R17, UR5, PT, P0 ;  /* 0x0000000511007c0c */ /* 0x000fda000bf06100 */
[----:B------:R-:W-:Y:S05]  /*51b0*/  @P0 BRA `(.L_x_163) ;  /* 0x0000000400500947 */ /* 0x000fea0003800000 */
[----:B------:R-:W2:Y:S01]  /*51c0*/  LDC.64 R10, c[0x0][0x628] ;  /* 0x00018a00ff0a7b82 */ /* 0x000ea20000000a00 */
[----:B------:R-:W3:Y:S01]  /*51d0*/  S2R R12, SR_CTAID.X ;  /* 0x00000000000c7919 */ /* 0x000ee20000002500 */
[----:B------:R-:W-:Y:S02]  /*51e0*/  IMAD.MOV.U32 R8, RZ, RZ, R16 ;  /* 0x000000ffff087224 */ /* 0x000fe400078e0010 */
[----:B------:R-:W-:Y:S01]  /*51f0*/  IMAD.MOV.U32 R9, RZ, RZ, R17 ;  /* 0x000000ffff097224 */ /* 0x000fe200078e0011 */
[----:B------:R-:W0:Y:S03]  /*5200*/  S2R R20, SR_CTAID.Y ;  /* 0x0000000000147919 */ /* 0x000e260000002600 */
[----:B------:R-:W0:Y:S08]  /*5210*/  LDC R0, c[0x0][0x630] ;  /* 0x00018c00ff007b82 */ /* 0x000e300000000800 */
[----:B-1----:R-:W1:Y:S01]  /*5220*/  LDC.64 R14, c[0x0][0x620] ;  /* 0x00018800ff0e7b82 */ /* 0x002e620000000a00 */
[----:B--2---:R-:W-:-:S04]  /*5230*/  ISETP.NE.U32.AND P0, PT, R10, RZ, PT ;  /* 0x000000ff0a00720c */ /* 0x004fc80003f05070 */
[----:B------:R-:W-:-:S13]  /*5240*/  ISETP.NE.AND.EX P0, PT, R11, RZ, PT, P0 ;  /* 0x000000ff0b00720c */ /* 0x000fda0003f05300 */
[----:B01-3--:R-:W-:Y:S05]  /*5250*/  @!P0 BRA `(.L_x_164) ;  /* 0x0000000000288947 */ /* 0x00bfea0003800000 */
[----:B------:R-:W0:Y:S02]  /*5260*/  LDC R3, c[0x0][0x634] ;  /* 0x00018d00ff037b82 */ /* 0x000e240000000800 */
[----:B0-----:R-:W-:-:S05]  /*5270*/  IADD3 R3, P0, R16, R3, RZ ;  /* 0x0000000310037210 */ /* 0x001fca0007f1e0ff */
[----:B------:R-:W-:-:S04]  /*5280*/  IMAD.X R13, RZ, RZ, R17, P0 ;  /* 0x000000ffff0d7224 */ /* 0x000fc800000e0611 */
[----:B------:R-:W-:-:S04]  /*5290*/  IMAD.WIDE.U32 R4, R13, R10, RZ ;  /* 0x0000000a0d047225 */ /* 0x000fc800078e00ff */
[----:B----4-:R-:W-:-:S04]  /*52a0*/  IMAD.WIDE.U32 R6, P0, R3, R11, R4 ;  /* 0x0000000b03067225 */ /* 0x010fc80007800004 */
[----:B------:R-:W-:-:S04]  /*52b0*/  IMAD.WIDE.U32 R4, R3, R10, RZ ;  /* 0x0000000a03047225 */ /* 0x000fc800078e00ff */
[----:B------:R-:W-:Y:S01]  /*52c0*/  IMAD.X R9, RZ, RZ, RZ, P0 ;  /* 0x000000ffff097224 */ /* 0x000fe200000e06ff */
[----:B------:R-:W-:Y:S01]  /*52d0*/  IADD3 RZ, P0, R5, R6, RZ ;  /* 0x0000000605ff7210 */ /* 0x000fe20007f1e0ff */
[----:B------:R-:W-:-:S04]  /*52e0*/  IMAD.MOV.U32 R8, RZ, RZ, R7 ;  /* 0x000000ffff087224 */ /* 0x000fc800078e0007 */
[----:B------:R-:W-:-:S08]  /*52f0*/  IMAD.WIDE.U32.X R8, R13, R11, R8, P0 ;  /* 0x0000000b0d087225 */ /* 0x000fd000000e0408 */
.L_x_164:
[-CC-:B------:R-:W-:Y:S01]  /*5300*/  SHF.R.U64 R23, R8, R0.reuse, R9.reuse ;  /* 0x0000000008177219 */ /* 0x180fe20000001209 */
[----:B----4-:R-:W0:Y:S01]  /*5310*/  LDC.64 R26, c[0x0][0x640] ;  /* 0x00019000ff1a7b82 */ /* 0x010e220000000a00 */
[----:B------:R-:W-:Y:S01]  /*5320*/  SHF.R.U32.HI R0, RZ, R0, R9 ;  /* 0x00000000ff007219 */ /* 0x000fe20000011609 */
[----:B------:R-:W-:Y:S01]  /*5330*/  ULDC UR4, c[0x0][0x150] ;  /* 0x0000540000047ab9 */ /* 0x000fe20000000800 */
[----:B------:R-:W-:Y:S02]  /*5340*/  IADD3 R3, P0, RZ, -R23, RZ ;  /* 0x80000017ff037210 */ /* 0x000fe40007f1e0ff */
[----:B------:R-:W-:-:S03]  /*5350*/  I2FP.F32.U32 R7, R12 ;  /* 0x0000000c00077245 */ /* 0x000fc60000201000 */
[----:B------:R-:W1:Y:S01]  /*5360*/  LDC R6, c[0x0][0x618] ;  /* 0x00018600ff067b82 */ /* 0x000e620000000800 */
[----:B------:R-:W-:Y:S02]  /*5370*/  IMAD.X R5, RZ, RZ, ~R0, P0 ;  /* 0x000000ffff057224 */ /* 0x000fe400000e0e00 */
[----:B------:R-:W-:Y:S01]  /*5380*/  FMUL R7, R7, UR4 ;  /* 0x0000000407077c20 */ /* 0x000fe20008400000 */
[----:B------:R-:W-:Y:S01]  /*5390*/  ULDC UR4, c[0x0][0x154] ;  /* 0x0000550000047ab9 */ /* 0x000fe20000000800 */
[-C--:B------:R-:W-:Y:S02]  /*53a0*/  IMAD R0, R5, R14.reuse, RZ ;  /* 0x0000000e05007224 */ /* 0x080fe400078e02ff */
[C---:B------:R-:W-:Y:S01]  /*53b0*/  IMAD.WIDE.U32 R4, R3.reuse, R14, R16 ;  /* 0x0000000e03047225 */ /* 0x040fe200078e0010 */
[----:B------:R-:W2:Y:S01]  /*53c0*/  LDC R8, c[0x0][0x608] ;  /* 0x00018200ff087b82 */ /* 0x000ea20000000800 */
[----:B------:R-:W3:Y:S02]  /*53d0*/  F2I.U32.TRUNC.NTZ R7, R7 ;  /* 0x0000000700077305 */ /* 0x000ee4000020f000 */
[----:B------:R-:W-:Y:S01]  /*53e0*/  IMAD R3, R3, R15, R0 ;  /* 0x0000000f03037224 */ /* 0x000fe200078e0200 */
[----:B------:R-:W-:-:S03]  /*53f0*/  I2FP.F32.U32 R0, R20 ;  /* 0x0000001400007245 */ /* 0x000fc60000201000 */
[----:B------:R-:W-:Y:S01]  /*5400*/  IMAD.IADD R3, R5, 0x1, R3 ;  /* 0x0000000105037824 */ /* 0x000fe200078e0203 */
[----:B------:R-:W4:Y:S01]  /*5410*/  LDC R11, c[0x0][0x658] ;  /* 0x00019600ff0b7b82 */ /* 0x000f220000000800 */
[----:B0-----:R-:W-:-:S04]  /*5420*/  ISETP.NE.U32.AND P0, PT, R26, RZ, PT ;  /* 0x000000ff1a00720c */ /* 0x001fc80003f05070 */
[----:B------:R-:W-:-:S03]  /*5430*/  ISETP.NE.AND.EX P0, PT, R27, RZ, PT, P0 ;  /* 0x000000ff1b00720c */ /* 0x000fc60003f05300 */
[----:B------:R-:W0:Y:S01]  /*5440*/  LDC R9, c[0x0][0x144] ;  /* 0x00005100ff097b82 */ /* 0x000e220000000800 */
[-C--:B-1----:R-:W-:Y:S01]  /*5450*/  SHF.R.U64 R10, R4, R6.reuse, R3 ;  /* 0x00000006040a7219 */ /* 0x082fe20000001203 */
[----:B---3--:R-:W-:Y:S01]  /*5460*/  IMAD.MOV R7, RZ, RZ, -R7 ;  /* 0x000000ffff077224 */ /* 0x008fe200078e0a07 */
[----:B------:R-:W-:Y:S01]  /*5470*/  SHF.R.U32.HI R3, RZ, R6, R3 ;  /* 0x00000006ff037219 */ /* 0x000fe20000011603 */
[----:B------:R-:W-:-:S04]  /*5480*/  FMUL R6, R0, UR4 ;  /* 0x0000000400067c20 */ /* 0x000fc80008400000 */
[----:B------:R-:W1:Y:S01]  /*5490*/  LDC R21, c[0x0][0x148] ;  /* 0x00005200ff157b82 */ /* 0x000e620000000800 */
[----:B------:R3:W0:Y:S01]  /*54a0*/  F2I.U32.TRUNC.NTZ R14, R6 ;  /* 0x00000006000e7305 */ /* 0x000622000020f000 */
[-CC-:B--2---:R-:W-:Y:S02]  /*54b0*/  SHF.R.U64 R13, R10, R8.reuse, R3.reuse ;  /* 0x000000080a0d7219 */ /* 0x184fe40000001203 */
[----:B------:R-:W-:-:S04]  /*54c0*/  SHF.R.U32.HI R0, RZ, R8, R3 ;  /* 0x00000008ff007219 */ /* 0x000fc80000011603 */
[----:B------:R-:W2:Y:S01]  /*54d0*/  LDC R24, c[0x0][0x600] ;  /* 0x00018000ff187b82 */ /* 0x000ea20000000800 */
[-CC-:B----4-:R-:W-:Y:S02]  /*54e0*/  SHF.R.U64 R15, R13, R11.reuse, R0.reuse ;  /* 0x0000000b0d0f7219 */ /* 0x190fe40000001200 */
[----:B------:R-:W-:-:S03]  /*54f0*/  SHF.R.U32.HI R5, RZ, R11, R0 ;  /* 0x0000000bff057219 */ /* 0x000fc60000011600 */
[----:B------:R-:W-:Y:S02]  /*5500*/  IMAD.MOV.U32 R4, RZ, RZ, R15 ;  /* 0x000000ffff047224 */ /* 0x000fe400078e000f */
[----:B------:R-:W4:Y:S01]  /*5510*/  LDC R28, c[0x0][0x648] ;  /* 0x00019200ff1c7b82 */ /* 0x000f220000000800 */
[----:B0-----:R-:W-:-:S07]  /*5520*/  IMAD R25, R9, R7, R12 ;  /* 0x0000000709197224 */ /* 0x001fce00078e020c */
[----:B------:R-:W0:Y:S08]  /*5530*/  LDC R29, c[0x0][0x638] ;  /* 0x00018e00ff1d7b82 */ /* 0x000e300000000800 */
[----:B------:R-:W0:Y:S01]  /*5540*/  LDC R30, c[0x0][0x610] ;  /* 0x00018400ff1e7b82 */ /* 0x000e220000000800 */
[----:B-123--:R-:W-:Y:S05]  /*5550*/  @!P0 BRA `(.L_x_165) ;  /* 0x0000000000288947 */ /* 0x00efea0003800000 */
[----:B------:R-:W1:Y:S02]  /*5560*/  LDC R0, c[0x0][0x64c] ;  /* 0x00019300ff007b82 */ /* 0x000e640000000800 */
[----:B-1----:R-:W-:-:S05]  /*5570*/  IADD3 R3, P0, R15, R0, RZ ;  /* 0x000000000f037210 */ /* 0x002fca0007f1e0ff */
        /* <DEDUP_REMOVED lines=8> */
.L_x_165:
[----:B------:R-:W-:Y:S01]  /*5600*/  ISETP.NE.AND P0, PT, R2, 0x1, PT ;  /* 0x000000010200780c */ /* 0x000fe20003f05270 */
[----:B------:R-:W-:Y:S01]  /*5610*/  IMAD.MOV R14, RZ, RZ, -R14 ;  /* 0x000000ffff0e7224 */ /* 0x000fe200078e0a0e */
[----:B----4-:R-:W-:Y:S01]  /*5620*/  SHF.R.U64 R3, R4, R28, R5 ;  /* 0x0000001c04037219 */ /* 0x010fe20000001205 */
[----:B------:R-:W-:Y:S01]  /*5630*/  VIADD R5, R24, 0xffffffff ;  /* 0xffffffff18057836 */ /* 0x000fe20000000000 */
[----:B------:R-:W-:-:S03]  /*5640*/  LOP3.LUT R0, R13, R96, RZ, 0xc0, !PT ;  /* 0x000000600d007212 */ /* 0x000fc600078ec0ff */
[----:B------:R-:W-:Y:S01]  /*5650*/  IMAD.MOV R4, RZ, RZ, -R3 ;  /* 0x000000ffff047224 */ /* 0x000fe200078e0a03 */
[----:B------:R-:W-:Y:S01]  /*5660*/  LOP3.LUT R10, R10, R5, RZ, 0xc0, !PT ;  /* 0x000000050a0a7212 */ /* 0x000fe200078ec0ff */
[----:B------:R-:W-:Y:S02]  /*5670*/  IMAD R0, R93, R3, R0 ;  /* 0x000000035d007224 */ /* 0x000fe400078e0200 */
[----:B0-----:R-:W-:Y:S02]  /*5680*/  IMAD R3, R4, R29, R15 ;  /* 0x0000001d04037224 */ /* 0x001fe400078e020f */
[----:B------:R-:W-:Y:S02]  /*5690*/  @P0 IMAD R25, R21, R14, R20 ;  /* 0x0000000e15190224 */ /* 0x000fe400078e0214 */
[----:B------:R-:W-:Y:S02]  /*56a0*/  IMAD R5, R3, R24, R10 ;  /* 0x0000001803057224 */ /* 0x000fe400078e020a */
[----:B------:R-:W-:-:S02]  /*56b0*/  IMAD R0, R0, R30, R25 ;  /* 0x0000001e00007224 */ /* 0x000fc400078e0219 */
[----:B------:R-:W-:-:S03]  /*56c0*/  IMAD.MOV.U32 R4, RZ, RZ, 0x1 ;  /* 0x00000001ff047424 */ /* 0x000fc600078e00ff */
[----:B------:R-:W-:Y:S02]  /*56d0*/  SEL R100, R5, R0, !P0 ;  /* 0x0000000005647207 */ /* 0x000fe40004000000 */
[----:B------:R-:W-:Y:S02]  /*56e0*/  PRMT R3, R4, 0x7610, R3 ;  /* 0x0000761004037816 */ /* 0x000fe40000000003 */
[----:B------:R-:W-:-:S07]  /*56f0*/  SEL R0, R0, R5, !P0 ;  /* 0x0000000500007207 */ /* 0x000fce0004000000 */
.L_x_163:
[----:B------:R-:W-:Y:S01]  /*5700*/  LOP3.LUT P0, RZ, R3, 0xff, RZ, 0xc0, !PT ;  /* 0x000000ff03ff7812 */ /* 0x000fe2000780c0ff */
[----:B------:R-:W-:-:S12]  /*5710*/  IMAD.MOV.U32 R99, RZ, RZ, R0 ;  /* 0x000000ffff637224 */ /* 0x000fd800078e0000 */
[----:B------:R-:W-:Y:S05]  /*5720*/  @P0 BRA `(.L_x_166) ;  /* 0xffffffbc00480947 */ /* 0x000fea000383ffff */
[----:B------:R-:W-:Y:S05]  /*5730*/  EXIT ;  /* 0x000000000000794d */ /* 0x000fea0003800000 */
.L_x_7:
        /* <DEDUP_REMOVED lines=26> */
.L_x_168:
[----:B------:R-:W0:Y:S01]  /*58e0*/  LDC.64 R28, c[0x0][0x640] ;  /* 0x00019000ff1c7b82 */ /* 0x000e220000000a00 */
[-CC-:B------:R-:W-:Y:S01]  /*58f0*/  SHF.R.U64 R22, R12, R20.reuse, R13.reuse ;  /* 0x000000140c167219 */ /* 0x180fe2000000120d */
[----:B------:R-:W-:Y:S01]  /*5900*/  IMAD.MOV.U32 R26, RZ, RZ, 0x1 ;  /* 0x00000001ff1a7424 */ /* 0x000fe200078e00ff */
[----:B------:R-:W-:Y:S02]  /*5910*/  SHF.R.U32.HI R8, RZ, R20, R13 ;  /* 0x00000014ff087219 */ /* 0x000fe4000001160d */
[----:B------:R-:W-:-:S03]  /*5920*/  IADD3 R11, P0, RZ, -R22, RZ ;  /* 0x80000016ff0b7210 */ /* 0x000fc60007f1e0ff */
[----:B------:R-:W1:Y:S02]  /*5930*/  LDC R12, c[0x0][0x618] ;  /* 0x00018600ff0c7b82 */ /* 0x000e640000000800 */
[----:B------:R-:W-:-:S04]  /*5940*/  IMAD.X R9, RZ, RZ, ~R8, P0 ;  /* 0x000000ffff097224 */ /* 0x000fc800000e0e08 */
[-C--:B------:R-:W-:Y:S02]  /*5950*/  IMAD R10, R9, R24.reuse, RZ ;  /* 0x00000018090a7224 */ /* 0x080fe400078e02ff */
[----:B------:R-:W2:Y:S01]  /*5960*/  LDC R20, c[0x0][0x608] ;  /* 0x00018200ff147b82 */ /* 0x000ea20000000800 */
[----:B------:R-:W-:-:S04]  /*5970*/  IMAD.WIDE.U32 R8, R11, R24, R16 ;  /* 0x000000180b087225 */ /* 0x000fc800078e0010 */
[----:B------:R-:W-:Y:S02]  /*5980*/  IMAD R11, R11, R25, R10 ;  /* 0x000000190b0b7224 */ /* 0x000fe400078e020a */
[----:B------:R-:W-:Y:S01]  /*5990*/  IMAD.MOV.U32 R10, RZ, RZ, -0x1 ;  /* 0xffffffffff0a7424 */ /* 0x000fe200078e00ff */
[----:B------:R-:W3:Y:S01]  /*59a0*/  LDC R27, c[0x0][0x658] ;  /* 0x00019600ff1b7b82 */ /* 0x000ee20000000800 */
[----:B------:R-:W-:Y:S01]  /*59b0*/  IMAD.IADD R9, R9, 0x1, R11 ;  /* 0x0000000109097824 */ /* 0x000fe200078e020b */
[----:B0-----:R-:W-:-:S04]  /*59c0*/  ISETP.NE.U32.AND P0, PT, R28, RZ, PT ;  /* 0x000000ff1c00720c */ /* 0x001fc80003f05070 */
        /* <DEDUP_REMOVED lines=25> */
.L_x_169:
[----:B------:R-:W-:Y:S01]  /*5b60*/  ISETP.NE.AND P0, PT, R2, 0x1, PT ;  /* 0x000000010200780c */ /* 0x000fe20003f05270 */
[----:B------:R-:W-:Y:S01]  /*5b70*/  IMAD.MOV.U32 R12, RZ, RZ, R22 ;  /* 0x000000ffff0c7224 */ /* 0x000fe200078e0016 */
[----:B-1----:R-:W-:Y:S02]  /*5b80*/  SHF.R.U64 R8, R8, R24, R9 ;  /* 0x0000001808087219 */ /* 0x002fe40000001209 */
[----:B------:R-:W-:Y:S01]  /*5b90*/  LOP3.LUT R5, R19, R30, RZ, 0xc0, !PT ;  /* 0x0000001e13057212 */ /* 0x000fe200078ec0ff */
[----:B0-----:R-:W-:Y:S01]  /*5ba0*/  VIADD R19, R23, 0xffffffff ;  /* 0xffffffff17137836 */ /* 0x001fe20000000000 */
[----:B------:R-:W-:Y:S01]  /*5bb0*/  SHF.L.U32 R26, R26, R27, RZ ;  /* 0x0000001b1a1a7219 */ /* 0x000fe200000006ff */
[----:B------:R-:W-:-:S03]  /*5bc0*/  IMAD.MOV R9, RZ, RZ, -R8 ;  /* 0x000000ffff097224 */ /* 0x000fc600078e0a08 */
[----:B------:R-:W-:Y:S01]  /*5bd0*/  LOP3.LUT R19, R14, R19, RZ, 0xc0, !PT ;  /* 0x000000130e137212 */ /* 0x000fe200078ec0ff */
[----:B------:R-:W-:Y:S02]  /*5be0*/  IMAD R5, R26, R8, R5 ;  /* 0x000000081a057224 */ /* 0x000fe400078e0205 */
[----:B------:R-:W-:Y:S02]  /*5bf0*/  @P0 IMAD R6, R7, R21, R4 ;  /* 0x0000001507060224 */ /* 0x000fe400078e0204 */
[----:B--2---:R-:W-:Y:S02]  /*5c00*/  IMAD R4, R9, R25, R20 ;  /* 0x0000001909047224 */ /* 0x004fe400078e0214 */
[----:B---3--:R-:W-:Y:S02]  /*5c10*/  IMAD R6, R5, R31, R6 ;  /* 0x0000001f05067224 */ /* 0x008fe400078e0206 */
[----:B------:R-:W-:Y:S02]  /*5c20*/  IMAD R19, R4, R23, R19 ;  /* 0x0000001704137224 */ /* 0x000fe400078e0213 */
[----:B------:R-:W-:-:S03]  /*5c30*/  IMAD.MOV.U32 R8, RZ, RZ, 0x1 ;  /* 0x00000001ff087424 */ /* 0x000fc600078e00ff */
[----:B------:R-:W-:Y:S02]  /*5c40*/  SEL R20, R19, R6, !P0 ;  /* 0x0000000613147207 */ /* 0x000fe40004000000 */
[----:B------:R-:W-:-:S07]  /*5c50*/  SEL R19, R6, R19, !P0 ;  /* 0x0000001306137207 */ /* 0x000fce0004000000 */
.L_x_167:
[----:B------:R-:W-:-:S08]  /*5c60*/  NOP ;  /* 0x0000000000007918 */ /* 0x000fd00000000000 */
[----:B------:R-:W0:-:S00]  /*5c70*/  USETMAXREG.DEALLOC.CTAPOOL 0x28 ;  /* 0x00000028000079c8 */ /* 0x000e0000080e0500 */
[----:B0-----:R-:W-:-:S13]  /*5c80*/  ISETP.NE.AND P0, PT, R3, RZ, PT ;  /* 0x000000ff0300720c */ /* 0x001fda0003f05270 */
[----:B------:R-:W-:Y:S05]  /*5c90*/  @P0 EXIT ;  /* 0x000000000000094d */ /* 0x000fea0003800000 */
[----:B------:R-:W-:Y:S01]  /*5ca0*/  LOP3.LUT P0, RZ, R8, 0xff, RZ, 0xc0, !PT ;  /* 0x000000ff08ff7812 */ /* 0x000fe2000780c0ff */
[----:B------:R-:W-:Y:S02]  /*5cb0*/  IMAD.MOV.U32 R3, RZ, RZ, 0x1 ;  /* 0x00000001ff037424 */ /* 0x000fe400078e00ff */
[----:B------:R-:W-:-:S10]  /*5cc0*/  IMAD.MOV.U32 R13, RZ, RZ, RZ ;  /* 0x000000ffff0d7224 */ /* 0x000fd400078e00ff */
[----:B------:R-:W-:Y:S05]  /*5cd0*/  @!P0 BRA `(.L_x_170) ;  /* 0x0000000c00608947 */ /* 0x000fea0003800000 */
[----:B------:R-:W0:Y:S01]  /*5ce0*/  LDC R3, c[0x0][0x28c] ;  /* 0x0000a300ff037b82 */ /* 0x000e220000000800 */
[----:B------:R-:W-:Y:S01]  /*5cf0*/  UMOV UR11, 0x1 ;  /* 0x00000001000b7882 */ /* 0x000fe20000000000 */
[----:B------:R-:W-:Y:S01]  /*5d00*/  ULDC UR5, c[0x0][0x658] ;  /* 0x0001960000057ab9 */ /* 0x000fe20000000800 */
[----:B------:R-:W-:Y:S01]  /*5d10*/  UMOV UR10, 0xffffffff ;  /* 0xffffffff000a7882 */ /* 0x000fe20000000000 */
[----:B------:R-:W-:Y:S01]  /*5d20*/  BSSY B0, `(.L_x_170) ;  /* 0x00000d3000007945 */ /* 0x000fe20003800000 */
[----:B------:R-:W-:Y:S01]  /*5d30*/  USHF.L.U32 UR10, UR10, UR5, URZ ;  /* 0x000000050a0a7299 */ /* 0x000fe2000800063f */
[----:B------:R-:W-:Y:S01]  /*5d40*/  IMAD.MOV.U32 R11, RZ, RZ, 0x1 ;  /* 0x00000001ff0b7424 */ /* 0x000fe200078e00ff */
[----:B------:R-:W-:Y:S01]  /*5d50*/  LOP3.LUT R10, R18, 0x2, RZ, 0xfc, !PT ;  /* 0x00000002120a7812 */ /* 0x000fe200078efcff */
[----:B------:R-:W1:Y:S01]  /*5d60*/  S2UR UR9, SR_CgaCtaId ;  /* 0x00000000000979c3 */ /* 0x000e620000008800 */
[----:B------:R-:W-:Y:S01]  /*5d70*/  IMAD.MOV.U32 R13, RZ, RZ, RZ ;  /* 0x000000ffff0d7224 */ /* 0x000fe200078e00ff */
[----:B------:R-:W-:Y:S01]  /*5d80*/  ULDC UR4, c[0x0][0x600] ;  /* 0x0001800000047ab9 */ /* 0x000fe20000000800 */
[----:B------:R-:W-:Y:S01]  /*5d90*/  UMOV UR15, 0x5 ;  /* 0x00000005000f7882 */ /* 0x000fe20000000000 */
[----:B------:R-:W-:-:S02]  /*5da0*/  UIADD3 UR4, UR4, -0x1, URZ ;  /* 0xffffffff04047890 */ /* 0x000fc4000fffe03f */
[----:B------:R-:W-:Y:S01]  /*5db0*/  USHF.L.U32 UR5, UR11, UR5, URZ ;  /* 0x000000050b057299 */ /* 0x000fe2000800063f */
[----:B------:R-:W-:Y:S01]  /*5dc0*/  ULDC.64 UR24, c[0x0][0x198] ;  /* 0x0000660000187ab9 */ /* 0x000fe20000000a00 */
[----:B0-----:R-:W-:-:S05]  /*5dd0*/  VIADD R3, R3, 0x1f ;  /* 0x0000001f03037836 */ /* 0x001fca0000000000 */
[----:B------:R-:W-:Y:S01]  /*5de0*/  SHF.R.S32.HI R4, RZ, 0x1f, R3 ;  /* 0x0000001fff047819 */ /* 0x000fe20000011403 */
[----:B-1----:R-:W-:-:S03]  /*5df0*/  ULOP3.LUT UR8, UR9, 0x1, URZ, 0xc0, !UPT ;  /* 0x0000000109087892 */ /* 0x002fc6000f8ec03f */
[----:B------:R-:W-:Y:S01]  /*5e00*/  LEA.HI R4, R4, R3, RZ, 0x5 ;  /* 0x0000000304047211 */ /* 0x000fe200078f28ff */
[----:B------:R-:W-:Y:S01]  /*5e10*/  USHF.R.U32.HI UR26, URZ, 0x1, UR9 ;  /* 0x000000013f1a7899 */ /* 0x000fe20008011609 */
[----:B------:R-:W-:Y:S01]  /*5e20*/  IMAD.MOV.U32 R3, RZ, RZ, 0x1 ;  /* 0x00000001ff037424 */ /* 0x000fe200078e00ff */
[----:B------:R-:W-:Y:S01]  /*5e30*/  USHF.L.U32 UR6, UR9, 0x6, URZ ;  /* 0x0000000609067899 */ /* 0x000fe2000800063f */
[----:B------:R-:W-:Y:S01]  /*5e40*/  SHF.R.S32.HI R8, RZ, 0x5, R4 ;  /* 0x00000005ff087819 */ /* 0x000fe20000011404 */
[----:B------:R-:W-:Y:S02]  /*5e50*/  USHF.L.U32 UR7, UR9, 0xb, URZ ;  /* 0x0000000b09077899 */ /* 0x000fe4000800063f */
[----:B------:R-:W-:Y:S02]  /*5e60*/  ULOP3.LUT UR9, UR9, 0xfffffffe, URZ, 0xc0, !UPT ;  /* 0xfffffffe09097892 */ /* 0x000fe4000f8ec03f */
[----:B------:R-:W-:Y:S01]  /*5e70*/  UISETP.GT.U32.AND UP0, UPT, UR8, 0xffff, UPT ;  /* 0x0000ffff0800788c */ /* 0x000fe2000bf04070 */
[----:B------:R-:W-:Y:S01]  /*5e80*/  VIADD R9, R8, 0x1 ;  /* 0x0000000108097836 */ /* 0x000fe20000000000 */
[----:B------:R-:W-:-:S02]  /*5e90*/  USHF.L.U32 UR14, UR11, UR9, URZ ;  /* 0x000000090b0e7299 */ /* 0x000fc4000800063f */
[----:B------:R-:W-:Y:S02]  /*5ea0*/  ULOP3.LUT UR9, UR9, 0x1, URZ, 0xfc, !UPT ;  /* 0x0000000109097892 */ /* 0x000fe4000f8efc3f */
[----:B------:R-:W-:Y:S02]  /*5eb0*/  USEL UR8, UR8, 0xffff, !UP0 ;  /* 0x0000ffff08087887 */ /* 0x000fe4000c000000 */
[----:B------:R-:W-:Y:S02]  /*5ec0*/  ULOP3.LUT UR13, UR7, 0x800, URZ, 0xc0, !UPT ;  /* 0x00000800070d7892 */ /* 0x000fe4000f8ec03f */
[----:B------:R-:W-:Y:S02]  /*5ed0*/  USHF.L.U32 UR9, UR11, UR9, URZ ;  /* 0x000000090b097299 */ /* 0x000fe4000800063f */
[----:B------:R-:W-:Y:S02]  /*5ee0*/  ULOP3.LUT UR8, UR8, 0xffff, URZ, 0xc0, !UPT ;  /* 0x0000ffff08087892 */ /* 0x000fe4000f8ec03f */
[----:B------:R-:W-:-:S02]  /*5ef0*/  ULEA UR27, UR26, 0x100, 0xb ;  /* 0x000001001a1b7891 */ /* 0x000fc4000f8e583f */
[----:B------:R-:W-:Y:S02]  /*5f00*/  ULOP3.LUT UR6, UR6, 0x40, URZ, 0xc0, !UPT ;  /* 0x0000004006067892 */ /* 0x000fe4000f8ec03f */
[----:B------:R-:W-:Y:S02]  /*5f10*/  ULOP3.LUT UR7, URZ, UR10, URZ, 0x33, !UPT ;  /* 0x0000000a3f077292 */ /* 0x000fe4000f8e333f */
[----:B------:R-:W-:Y:S02]  /*5f20*/  ULOP3.LUT UR13, UR13, 0x5100, URZ, 0xfc, !UPT ;  /* 0x000051000d0d7892 */ /* 0x000fe4000f8efc3f */
[----:B------:R-:W-:Y:S02]  /*5f30*/  ULOP3.LUT UR14, UR14, UR9, URZ, 0xfc, !UPT ;  /* 0x000000090e0e7292 */ /* 0x000fe4000f8efc3f */
[----:B------:R-:W-:-:S12]  /*5f40*/  USHF.L.U32 UR15, UR15, UR8, URZ ;  /* 0x000000080f0f7299 */ /* 0x000fd8000800063f */
.L_x_181:
[----:B------:R-:W-:-:S03]  /*5f50*/  UMOV UR8, 0xffffffff ;  /* 0xffffffff00087882 */ /* 0x000fc60000000000 */
[----:B------:R-:W-:Y:S05]  /*5f60*/  BRA.DIV UR8, `(.L_x_171) ;  /* 0x0000000e08c87947 */ /* 0x000fea000b800000 */
[----:B------:R-:W-:-:S13]  /*5f70*/  ELECT P6, URZ, PT ;  /* 0x00000000003f782f */ /* 0x000fda00038c0000 */
.L_x_193:
[----:B------:R-:W0:Y:S01]  /*5f80*/  LDC R4, c[0x0][0x28c] ;  /* 0x0000a300ff047b82 */ /* 0x000e220000000800 */
[----:B------:R-:W-:Y:S01]  /*5f90*/  BSSY B1, `(.L_x_172) ;  /* 0x0000039000017945 */ /* 0x000fe20003800000 */
[----:B0-----:R-:W-:-:S13]  /*5fa0*/  ISETP.LT.OR P6, PT, R4, 0x1, !P6 ;  /* 0x000000010400780c */ /* 0x001fda00077c1670 */
[----:B------:R-:W-:Y:S05]  /*5fb0*/  @P6 BRA `(.L_x_173) ;  /* 0x0000000000d86947 */ /* 0x000fea0003800000 */
[----:B------:R-:W-:Y:S01]  /*5fc0*/  LEA R19, R19, UR26, 0x1 ;  /* 0x0000001a13137c11 */ /* 0x000fe2000f8e08ff */
[----:B------:R-:W-:Y:S01]  /*5fd0*/  IMAD.MOV.U32 R21, RZ, RZ, RZ ;  /* 0x000000ffff157224 */ /* 0x000fe200078e00ff */
[----:B------:R-:W-:Y:S01]  /*5fe0*/  LEA R20, R20, UR6, 0x7 ;  /* 0x0000000614147c11 */ /* 0x000fe2000f8e38ff */
[----:B------:R-:W-:Y:S02]  /*5ff0*/  IMAD.MOV.U32 R4, RZ, RZ, R9 ;  /* 0x000000ffff047224 */ /* 0x000fe400078e0009 */
[----:B------:R-:W-:Y:S02]  /*6000*/  IMAD.MOV.U32 R5, RZ, RZ, R3 ;  /* 0x000000ffff057224 */ /* 0x000fe400078e0003 */
[----:B------:R-:W-:Y:S02]  /*6010*/  IMAD.MOV.U32 R6, RZ, RZ, R13 ;  /* 0x000000ffff067224 */ /* 0x000fe400078e000d */
[----:B------:R-:W-:-:S07]  /*6020*/  IMAD.SHL.U32 R19, R19, 0x40, RZ ;  /* 0x0000004013137824 */ /* 0x000fce00078e00ff */
.L_x_176:
[----:B------:R-:W0:Y:S01]  /*6030*/  S2R R14, SR_CgaCtaId ;  /* 0x00000000000e7919 */ /* 0x000e220000008800 */
[----:B------:R-:W-:Y:S02]  /*6040*/  MOV R7, 0x400 ;  /* 0x0000040000077802 */ /* 0x000fe40000000f00 */
[----:B------:R-:W-:Y:S02]  /*6050*/  ISETP.NE.AND P1, PT, R0, RZ, PT ;  /* 0x000000ff0000720c */ /* 0x000fe40003f25270 */
[----:B0-----:R-:W-:Y:S02]  /*6060*/  LEA R15, R14, R7, 0x18 ;  /* 0x000000070e0f7211 */ /* 0x001fe400078ec0ff */
[----:B------:R-:W-:-:S09]  /*6070*/  SHF.L.U32 R7, R5, 0x1f, RZ ;  /* 0x0000001f05077819 */ /* 0x000fd200000006ff */
[----:B------:R-:W0:Y:S01]  /*6080*/  @!P1 LDC R14, c[0x0][0x500] ;  /* 0x00014000ff0e9b82 */ /* 0x000e220000000800 */
[----:B------:R-:W-:-:S04]  /*6090*/  IMAD R22, R6, 0x8, R15 ;  /* 0x0000000806167824 */ /* 0x000fc800078e020f */
[----:B------:R-:W1:Y:S02]  /*60a0*/  SYNCS.PHASECHK.TRANS64.TRYWAIT P0, [R22+URZ+0x28], R7 ;  /* 0x00002807160075a7 */ /* 0x000e64000800017f */
[----:B-1----:R-:W-:Y:S05]  /*60b0*/  @!P0 BRA `(.L_x_174) ;  /* 0x0000000c00948947 */ /* 0x002fea0003800000 */
.L_x_194:
[----:B-1----:R-:W-:Y:S01]  /*60c0*/  PRMT R7, R10, 0x9910, RZ ;  /* 0x000099100a077816 */ /* 0x002fe200000000ff */
[----:B0-----:R0:W-:Y:S03]  /*60d0*/  @!P1 SYNCS.ARRIVE.TRANS64 RZ, [R22+URZ], R14 ;  /* 0x0000000e16ff99a7 */ /* 0x0011e6000800003f */
[----:B------:R-:W-:-:S13]  /*60e0*/  ISETP.NE.AND P0, PT, R7, 0x2, PT ;  /* 0x000000020700780c */ /* 0x000fda0003f05270 */
[----:B0-----:R-:W-:Y:S05]  /*60f0*/  @P0 BRA `(.L_x_175) ;  /* 0x0000000000040947 */ /* 0x001fea0003800000 */
[----:B------:R-:W-:Y:S01]  /*6100*/  BPT.TRAP 0x1 ;  /* 0x000000040000795c */ /* 0x000fe20000300000 */
.L_x_175:
[----:B------:R-:W-:Y:S01]  /*6110*/  R2UR UR11, R6 ;  /* 0x00000000060b72ca */ /* 0x000fe200000e0000 */
[----:B------:R-:W-:Y:S01]  /*6120*/  VIADD R4, R4, 0xffffffff ;  /* 0xffffffff04047836 */ /* 0x000fe20000000000 */
[----:B------:R-:W-:Y:S01]  /*6130*/  R2UR UR21, R15 ;  /* 0x000000000f1572ca */ /* 0x000fe200000e0000 */
[----:B------:R-:W-:Y:S01]  /*6140*/  UIADD3 UR16, UP0, UR24, 0xf0, URZ ;  /* 0x000000f018107890 */ /* 0x000fe2000ff1e03f */
[----:B------:R-:W-:Y:S01]  /*6150*/  R2UR UR22, R19 ;  /* 0x00000000131672ca */ /* 0x000fe200000e0000 */
[----:B------:R-:W-:Y:S01]  /*6160*/  UIADD3 UR30, UP1, UR24, 0x1f0, URZ ;  /* 0x000001f0181e7890 */ /* 0x000fe2000ff3e03f */
[----:B------:R-:W-:Y:S01]  /*6170*/  R2UR UR9, R22 ;  /* 0x00000000160972ca */ /* 0x000fe200000e0000 */
[----:B------:R-:W-:Y:S01]  /*6180*/  UIADD3.X UR17, URZ, UR25, URZ, UP0, !UPT ;  /* 0x000000193f117290 */ /* 0x000fe200087fe43f */
[C---:B------:R-:W-:Y:S01]  /*6190*/  R2UR UR10, R21.reuse ;  /* 0x00000000150a72ca */ /* 0x040fe200000e0000 */
[----:B------:R-:W-:Y:S01]  /*61a0*/  UPRMT UR20, URZ, 0x5410, UR15 ;  /* 0x000054103f147896 */ /* 0x000fe2000800000f */
[----:B------:R-:W-:Y:S01]  /*61b0*/  R2UR UR12, R12 ;  /* 0x000000000c0c72ca */ /* 0x000fe200000e0000 */
[----:B------:R-:W-:Y:S01]  /*61c0*/  VIADD R6, R6, 0x1 ;  /* 0x0000000106067836 */ /* 0x000fe20000000000 */
[----:B------:R-:W-:Y:S01]  /*61d0*/  R2UR UR23, R20 ;  /* 0x00000000141772ca */ /* 0x000fe200000e0000 */
[----:B------:R-:W-:Y:S01]  /*61e0*/  ULEA UR8, UR11, UR27, 0xc ;  /* 0x0000001b0b087291 */ /* 0x000fe2000f8e603f */
[----:B------:R-:W-:Y:S01]  /*61f0*/  ISETP.GT.AND P1, PT, R4, 0x1, PT ;  /* 0x000000010400780c */ /* 0x000fe20003f24270 */
[----:B------:R-:W-:Y:S01]  /*6200*/  ULEA UR11, UR11, UR13, 0xc ;  /* 0x0000000d0b0b7291 */ /* 0x000fe2000f8e603f */
[C---:B------:R-:W-:Y:S01]  /*6210*/  ISETP.NE.AND P0, PT, R6.reuse, 0x5, PT ;  /* 0x000000050600780c */ /* 0x040fe20003f05270 */
[----:B------:R-:W-:Y:S01]  /*6220*/  UIADD3 UR8, UR21, UR8, URZ ;  /* 0x0000000815087290 */ /* 0x000fe2000fffe03f */
[----:B------:R-:W-:Y:S01]  /*6230*/  VIADD R21, R21, 0x20 ;  /* 0x0000002015157836 */ /* 0x000fe20000000000 */
[----:B------:R-:W-:Y:S01]  /*6240*/  UIADD3 UR21, UR21, UR11, URZ ;  /* 0x0000000b15157290 */ /* 0x000fe2000fffe03f */
[----:B------:R-:W-:Y:S01]  /*6250*/  SEL R14, RZ, 0x1, P0 ;  /* 0x00000001ff0e7807 */ /* 0x000fe20000000000 */
[----:B------:R-:W-:Y:S01]  /*6260*/  UPRMT UR28, URZ, 0x5410, UR14 ;  /* 0x000054103f1c7896 */ /* 0x000fe2000800000e */
[----:B------:R-:W-:Y:S01]  /*6270*/  SEL R6, R6, RZ, P0 ;  /* 0x000000ff06067207 */ /* 0x000fe20000000000 */
[----:B------:R-:W-:Y:S01]  /*6280*/  UIADD3.X UR31, URZ, UR25, URZ, UP1, !UPT ;  /* 0x000000193f1f7290 */ /* 0x000fe20008ffe43f */
[----:B------:R-:W-:Y:S01]  /*6290*/  LOP3.LUT R5, R5, R14, RZ, 0x3c, !PT ;  /* 0x0000000e05057212 */ /* 0x000fe200078e3cff */
[----:B------:R-:W-:Y:S01]  /*62a0*/  UMOV UR18, 0x0 ;  /* 0x0000000000127882 */ /* 0x000fe20000000000 */
[----:B------:R-:W-:Y:S01]  /*62b0*/  UMOV UR19, 0x10000000 ;  /* 0x1000000000137882 */ /* 0x000fe20000000000 */
[----:B------:R-:W-:-:S02]  /*62c0*/  UMOV UR11, UR22 ;  /* 0x00000016000b7c82 */ /* 0x000fc40008000000 */
[----:B------:R0:W-:Y:S02]  /*62d0*/  UTMALDG.3D.MULTICAST [UR8], [UR16], UR20, desc[UR18] ;  /* 0x00001208100073b4 */ /* 0x0001e40008011814 */
[----:B0-----:R-:W-:Y:S01]  /*62e0*/  UMOV UR8, UR21 ;  /* 0x0000001500087c82 */ /* 0x001fe20008000000 */
[----:B------:R-:W-:Y:S02]  /*62f0*/  UMOV UR11, UR23 ;  /* 0x00000017000b7c82 */ /* 0x000fe40008000000 */
[----:B------:R0:W-:Y:S02]  /*6300*/  UTMALDG.3D.MULTICAST [UR8], [UR30], UR28, desc[UR18] ;  /* 0x000012081e0073b4 */ /* 0x0001e4000801181c */
[----:B0-----:R-:W-:Y:S05]  /*6310*/  @P1 BRA `(.L_x_176) ;  /* 0xfffffffc00441947 */ /* 0x001fea000383ffff */
.L_x_173:
[----:B------:R-:W-:Y:S05]  /*6320*/  BSYNC B1 ;  /* 0x0000000000017941 */ /* 0x000fea0003800000 */
.L_x_172:
[----:B------:R-:W-:Y:S01]  /*6330*/  LOP3.LUT P1, RZ, R11, 0xff, RZ, 0xc0, !PT ;  /* 0x000000ff0bff7812 */ /* 0x000fe2000782c0ff */
[C---:B------:R-:W-:Y:S01]  /*6340*/  IMAD.IADD R13, R8.reuse, 0x1, R13 ;  /* 0x00000001080d7824 */ /* 0x040fe200078e020d */
[----:B------:R-:W-:Y:S01]  /*6350*/  ULDC.64 UR8, c[0x0][0x650] ;  /* 0x0001940000087ab9 */ /* 0x000fe20000000a00 */
[C---:B------:R-:W-:Y:S01]  /*6360*/  ISETP.GE.U32.AND P2, PT, R8.reuse, 0x5, PT ;  /* 0x000000050800780c */ /* 0x040fe20003f46070 */
[----:B------:R-:W-:Y:S01]  /*6370*/  BSSY B1, `(.L_x_177) ;  /* 0x000006b000017945 */ /* 0x000fe20003800000 */
[----:B------:R-:W-:Y:S01]  /*6380*/  IMAD.MOV.U32 R19, RZ, RZ, -0x1 ;  /* 0xffffffffff137424 */ /* 0x000fe200078e00ff */
[----:B------:R-:W-:Y:S01]  /*6390*/  ISETP.GT.U32.AND P0, PT, R13, 0x4, PT ;  /* 0x000000040d00780c */ /* 0x000fe20003f04070 */
[----:B------:R-:W-:Y:S01]  /*63a0*/  IMAD.MOV.U32 R20, RZ, RZ, -0x1 ;  /* 0xffffffffff147424 */ /* 0x000fe200078e00ff */
[----:B------:R-:W-:Y:S01]  /*63b0*/  PRMT R11, RZ, 0x7610, R11 ;  /* 0x00007610ff0b7816 */ /* 0x000fe2000000000b */
[----:B------:R-:W-:Y:S01]  /*63c0*/  IMAD.MOV.U32 R12, RZ, RZ, -0x1 ;  /* 0xffffffffff0c7424 */ /* 0x000fe200078e00ff */
[----:B------:R-:W-:-:S03]  /*63d0*/  ISETP.LT.U32.AND P0, PT, R8, 0x5, P0 ;  /* 0x000000050800780c */ /* 0x000fc60000701070 */
[----:B------:R-:W0:Y:S01]  /*63e0*/  @P1 S2R R5, SR_CgaCtaId ;  /* 0x0000000000051919 */ /* 0x000e220000008800 */
[----:B------:R-:W-:-:S04]  /*63f0*/  @P1 MOV R4, 0x400 ;  /* 0x0000040000041802 */ /* 0x000fc80000000f00 */
[----:B0-----:R-:W-:Y:S01]  /*6400*/  @P1 LEA R6, R5, R4, 0x18 ;  /* 0x0000000405061211 */ /* 0x001fe200078ec0ff */
[----:B------:R-:W-:Y:S01]  /*6410*/  IMAD.WIDE.U32 R4, R13, -0x33333333, RZ ;  /* 0xcccccccd0d047825 */ /* 0x000fe200078e00ff */
[----:B------:R-:W-:Y:S02]  /*6420*/  SEL R4, RZ, 0x1, !P0 ;  /* 0x00000001ff047807 */ /* 0x000fe40004000000 */
[----:B------:R0:W-:Y:S01]  /*6430*/  @P1 SYNCS.ARRIVE.TRANS64.A1T0 RZ, [R6+URZ+0x68], RZ ;  /* 0x000068ff06ff19a7 */ /* 0x0001e2000810003f */
[----:B------:R-:W-:Y:S02]  /*6440*/  IADD3 R16, P1, R16, UR36, RZ ;  /* 0x0000002410107c10 */ /* 0x000fe4000ff3e0ff */
[----:B------:R-:W-:Y:S02]  /*6450*/  LOP3.LUT R3, R3, R4, RZ, 0x3c, !PT ;  /* 0x0000000403037212 */ /* 0x000fe400078e3cff */
[----:B------:R-:W-:Y:S02]  /*6460*/  IADD3.X R17, R17, UR42, RZ, P1, !PT ;  /* 0x0000002a11117c10 */ /* 0x000fe40008ffe4ff */
[----:B------:R-:W-:-:S02]  /*6470*/  ISETP.GE.U32.AND P0, PT, R16, UR8, PT ;  /* 0x0000000810007c0c */ /* 0x000fc4000bf06070 */
[----:B0-----:R-:W-:Y:S02]  /*6480*/  SHF.R.U32.HI R6, RZ, 0x2, R5 ;  /* 0x00000002ff067819 */ /* 0x001fe40000011605 */
[----:B------:R-:W-:Y:S02]  /*6490*/  ISETP.GE.U32.AND.EX P0, PT, R17, UR9, PT, P0 ;  /* 0x0000000911007c0c */ /* 0x000fe4000bf06100 */
[----:B------:R-:W-:Y:S01]  /*64a0*/  @P2 LOP3.LUT R3, R3, 0x1, R6, 0x78, !PT ;  /* 0x0000000103032812 */ /* 0x000fe200078e7806 */
[----:B------:R-:W-:Y:S01]  /*64b0*/  IMAD R13, R6, -0x5, R13 ;  /* 0xfffffffb060d7824 */ /* 0x000fe200078e020d */
[----:B------:R-:W-:-:S09]  /*64c0*/  PRMT R4, RZ, 0x7610, R4 ;  /* 0x00007610ff047816 */ /* 0x000fd20000000004 */
[----:B------:R-:W-:Y:S05]  /*64d0*/  @P0 BRA `(.L_x_178) ;  /* 0x0000000400500947 */ /* 0x000fea0003800000 */
[----:B------:R-:W0:Y:S01]  /*64e0*/  S2R R15, SR_CTAID.X ;  /* 0x00000000000f7919 */ /* 0x000e220000002500 */
[----:B------:R-:W-:Y:S01]  /*64f0*/  ULDC.64 UR8, c[0x0][0x628] ;  /* 0x00018a0000087ab9 */ /* 0x000fe20000000a00 */
[----:B------:R-:W1:Y:S01]  /*6500*/  LDC R20, c[0x0][0x144] ;  /* 0x00005100ff147b82 */ /* 0x000e620000000800 */
[----:B------:R-:W-:Y:S01]  /*6510*/  ISETP.NE.U32.AND P0, PT, RZ, UR8, PT ;  /* 0x00000008ff007c0c */ /* 0x000fe2000bf05070 */
[----:B------:R-:W2:Y:S01]  /*6520*/  S2R R12, SR_CTAID.Y ;  /* 0x00000000000c7919 */ /* 0x000ea20000002600 */
[----:B------:R-:W-:Y:S01]  /*6530*/  ULDC UR10, c[0x0][0x150] ;  /* 0x00005400000a7ab9 */ /* 0x000fe20000000800 */
[----:B------:R-:W-:Y:S01]  /*6540*/  ULDC UR11, c[0x0][0x630] ;  /* 0x00018c00000b7ab9 */ /* 0x000fe20000000800 */
[----:B------:R-:W-:Y:S01]  /*6550*/  ISETP.NE.AND.EX P0, PT, RZ, UR9, PT, P0 ;  /* 0x00000009ff007c0c */ /* 0x000fe2000bf05300 */
[----:B------:R-:W-:Y:S01]  /*6560*/  IMAD.MOV.U32 R4, RZ, RZ, R16 ;  /* 0x000000ffff047224 */ /* 0x000fe200078e0010 */
[----:B0-----:R-:W-:-:S05]  /*6570*/  I2FP.F32.U32 R5, R15 ;  /* 0x0000000f00057245 */ /* 0x001fca0000201000 */
[----:B------:R-:W-:Y:S01]  /*6580*/  FMUL R21, R5, UR10 ;  /* 0x0000000a05157c20 */ /* 0x000fe20008400000 */
[----:B------:R-:W-:-:S05]  /*6590*/  IMAD.MOV.U32 R5, RZ, RZ, R17 ;  /* 0x000000ffff057224 */ /* 0x000fca00078e0011 */
[----:B--2---:R-:W-:Y:S05]  /*65a0*/  @!P0 BRA `(.L_x_179) ;  /* 0x0000000000288947 */ /* 0x004fea0003800000 */
[----:B------:R-:W-:Y:S02]  /*65b0*/  ULDC UR10, c[0x0][0x634] ;  /* 0x00018d00000a7ab9 */ /* 0x000fe40000000800 */
[----:B------:R-:W-:-:S05]  /*65c0*/  IADD3 R5, P0, R16, UR10, RZ ;  /* 0x0000000a10057c10 */ /* 0x000fca000ff1e0ff */
[----:B------:R-:W-:-:S04]  /*65d0*/  IMAD.X R19, RZ, RZ, R17, P0 ;  /* 0x000000ffff137224 */ /* 0x000fc800000e0611 */
[----:B------:R-:W-:-:S04]  /*65e0*/  IMAD.WIDE.U32 R6, R19, UR8, RZ ;  /* 0x0000000813067c25 */ /* 0x000fc8000f8e00ff */
[----:B------:R-:W-:-:S04]  /*65f0*/  IMAD.WIDE.U32 R6, P0, R5, UR9, R6 ;  /* 0x0000000905067c25 */ /* 0x000fc8000f800006 */
[----:B------:R-:W-:-:S04]  /*6600*/  IMAD.WIDE.U32 R4, R5, UR8, RZ ;  /* 0x0000000805047c25 */ /* 0x000fc8000f8e00ff */
[----:B------:R-:W-:Y:S01]  /*6610*/  IMAD.MOV.U32 R4, RZ, RZ, R7 ;  /* 0x000000ffff047224 */ /* 0x000fe200078e0007 */
[----:B------:R-:W-:Y:S01]  /*6620*/  IADD3 RZ, P1, R5, R6, RZ ;  /* 0x0000000605ff7210 */ /* 0x000fe20007f3e0ff */
[----:B------:R-:W-:-:S04]  /*6630*/  IMAD.X R5, RZ, RZ, RZ, P0 ;  /* 0x000000ffff057224 */ /* 0x000fc800000e06ff */
[----:B------:R-:W-:-:S08]  /*6640*/  IMAD.WIDE.U32.X R4, R19, UR9, R4, P1 ;  /* 0x0000000913047c25 */ /* 0x000fd000088e0404 */
.L_x_179:
[--C-:B------:R-:W-:Y:S01]  /*6650*/  SHF.R.U64 R14, R4, UR11, R5.reuse ;  /* 0x0000000b040e7c19 */ /* 0x100fe20008001205 */
[----:B------:R-:W0:Y:S01]  /*6660*/  F2I.U32.TRUNC.NTZ R21, R21 ;  /* 0x0000001500157305 */ /* 0x000e22000020f000 */
[----:B------:R-:W-:Y:S01]  /*6670*/  SHF.R.U32.HI R4, RZ, UR11, R5 ;  /* 0x0000000bff047c19 */ /* 0x000fe20008011605 */
[----:B------:R-:W-:Y:S01]  /*6680*/  ULDC.64 UR8, c[0x0][0x620] ;  /* 0x0001880000087ab9 */ /* 0x000fe20000000a00 */
[----:B------:R-:W-:Y:S01]  /*6690*/  IADD3 R7, P0, RZ, -R14, RZ ;  /* 0x8000000eff077210 */ /* 0x000fe20007f1e0ff */
[----:B------:R-:W-:-:S04]  /*66a0*/  ULDC.64 UR10, c[0x0][0x640] ;  /* 0x00019000000a7ab9 */ /* 0x000fc80000000a00 */
[----:B------:R-:W-:Y:S01]  /*66b0*/  IMAD.X R4, RZ, RZ, ~R4, P0 ;  /* 0x000000ffff047224 */ /* 0x000fe200000e0e04 */
[----:B------:R-:W-:-:S03]  /*66c0*/  ISETP.NE.U32.AND P0, PT, RZ, UR10, PT ;  /* 0x0000000aff007c0c */ /* 0x000fc6000bf05070 */
[----:B------:R-:W-:Y:S01]  /*66d0*/  IMAD R6, R4, UR8, RZ ;  /* 0x0000000804067c24 */ /* 0x000fe2000f8e02ff */
[----:B------:R-:W-:Y:S01]  /*66e0*/  ISETP.NE.AND.EX P0, PT, RZ, UR11, PT, P0 ;  /* 0x0000000bff007c0c */ /* 0x000fe2000bf05300 */
[----:B------:R-:W-:Y:S01]  /*66f0*/  IMAD.WIDE.U32 R4, R7, UR8, R16 ;  /* 0x0000000807047c25 */ /* 0x000fe2000f8e0010 */
[----:B------:R-:W-:-:S03]  /*6700*/  ULDC UR8, c[0x0][0x618] ;  /* 0x0001860000087ab9 */ /* 0x000fc60000000800 */
[----:B------:R-:W-:Y:S01]  /*6710*/  IMAD R7, R7, UR9, R6 ;  /* 0x0000000907077c24 */ /* 0x000fe2000f8e0206 */
[----:B------:R-:W-:Y:S01]  /*6720*/  ULDC UR9, c[0x0][0x154] ;  /* 0x0000550000097ab9 */ /* 0x000fe20000000800 */
[----:B0-----:R-:W-:Y:S02]  /*6730*/  IMAD.MOV R6, RZ, RZ, -R21 ;  /* 0x000000ffff067224 */ /* 0x001fe400078e0a15 */
[----:B------:R-:W0:Y:S01]  /*6740*/  LDC R21, c[0x0][0x148] ;  /* 0x00005200ff157b82 */ /* 0x000e220000000800 */
[----:B------:R-:W-:Y:S02]  /*6750*/  IMAD.IADD R5, R5, 0x1, R7 ;  /* 0x0000000105057824 */ /* 0x000fe400078e0207 */
[----:B-1----:R-:W-:Y:S01]  /*6760*/  IMAD R15, R20, R6, R15 ;  /* 0x00000006140f7224 */ /* 0x002fe200078e020f */
[----:B------:R-:W-:Y:S02]  /*6770*/  I2FP.F32.U32 R6, R12 ;  /* 0x0000000c00067245 */ /* 0x000fe40000201000 */
[----:B------:R-:W-:-:S02]  /*6780*/  SHF.R.U64 R19, R4, UR8, R5 ;  /* 0x0000000804137c19 */ /* 0x000fc40008001205 */
[----:B------:R-:W-:Y:S01]  /*6790*/  SHF.R.U32.HI R4, RZ, UR8, R5 ;  /* 0x00000008ff047c19 */ /* 0x000fe20008011605 */
[----:B------:R-:W-:Y:S01]  /*67a0*/  FMUL R6, R6, UR9 ;  /* 0x0000000906067c20 */ /* 0x000fe20008400000 */
[----:B------:R-:W-:Y:S02]  /*67b0*/  ULDC UR8, c[0x0][0x608] ;  /* 0x0001820000087ab9 */ /* 0x000fe40000000800 */
[--C-:B------:R-:W-:Y:S01]  /*67c0*/  SHF.R.U64 R22, R19, UR8, R4.reuse ;  /* 0x0000000813167c19 */ /* 0x100fe20008001204 */
[----:B------:R1:W2:Y:S01]  /*67d0*/  F2I.U32.TRUNC.NTZ R24, R6 ;  /* 0x0000000600187305 */ /* 0x0002a2000020f000 */
[----:B------:R-:W-:Y:S01]  /*67e0*/  SHF.R.U32.HI R5, RZ, UR8, R4 ;  /* 0x00000008ff057c19 */ /* 0x000fe20008011604 */
[----:B------:R-:W-:-:S03]  /*67f0*/  ULDC UR8, c[0x0][0x658] ;  /* 0x0001960000087ab9 */ /* 0x000fc60000000800 */
[--C-:B------:R-:W-:Y:S02]  /*6800*/  SHF.R.U64 R20, R22, UR8, R5.reuse ;  /* 0x0000000816147c19 */ /* 0x100fe40008001205 */
[----:B------:R-:W-:-:S03]  /*6810*/  SHF.R.U32.HI R23, RZ, UR8, R5 ;  /* 0x00000008ff177c19 */ /* 0x000fc60008011605 */
[----:B------:R-:W-:Y:S02]  /*6820*/  IMAD.MOV.U32 R4, RZ, RZ, R20 ;  /* 0x000000ffff047224 */ /* 0x000fe400078e0014 */
[----:B------:R-:W-:Y:S01]  /*6830*/  IMAD.MOV.U32 R5, RZ, RZ, R23 ;  /* 0x000000ffff057224 */ /* 0x000fe200078e0017 */
[----:B-1----:R-:W-:Y:S06]  /*6840*/  @!P0 BRA `(.L_x_180) ;  /* 0x0000000000288947 */ /* 0x002fec0003800000 */
        /* <DEDUP_REMOVED lines=10> */
.L_x_180:
[----:B------:R-:W-:Y:S01]  /*68f0*/  ISETP.NE.AND P0, PT, R2, 0x1, PT ;  /* 0x000000010200780c */ /* 0x000fe20003f05270 */
[----:B------:R-:W-:Y:S01]  /*6900*/  ULDC UR8, c[0x0][0x648] ;  /* 0x0001920000087ab9 */ /* 0x000fe20000000800 */
[----:B------:R-:W-:Y:S01]  /*6910*/  LOP3.LUT R22, R22, UR7, RZ, 0xc0, !PT ;  /* 0x0000000716167c12 */ /* 0x000fe2000f8ec0ff */
[----:B--2---:R-:W-:Y:S01]  /*6920*/  IMAD.MOV R24, RZ, RZ, -R24 ;  /* 0x000000ffff187224 */ /* 0x004fe200078e0a18 */
[----:B------:R-:W-:Y:S01]  /*6930*/  SHF.R.U64 R5, R4, UR8, R5 ;  /* 0x0000000804057c19 */ /* 0x000fe20008001205 */
[----:B------:R-:W-:Y:S01]  /*6940*/  ULDC UR8, c[0x0][0x638] ;  /* 0x00018e0000087ab9 */ /* 0x000fe20000000800 */
[----:B------:R-:W-:Y:S01]  /*6950*/  LOP3.LUT R19, R19, UR4, RZ, 0xc0, !PT ;  /* 0x0000000413137c12 */ /* 0x000fe2000f8ec0ff */
[----:B------:R-:W-:Y:S01]  /*6960*/  ULDC UR9, c[0x0][0x610] ;  /* 0x0001840000097ab9 */ /* 0x000fe20000000800 */
[----:B------:R-:W-:Y:S02]  /*6970*/  IMAD.MOV.U32 R4, RZ, RZ, 0x1 ;  /* 0x00000001ff047424 */ /* 0x000fe400078e00ff */
[----:B------:R-:W-:-:S02]  /*6980*/  IMAD.MOV R7, RZ, RZ, -R5 ;  /* 0x000000ffff077224 */ /* 0x000fc400078e0a05 */
[----:B------:R-:W-:Y:S02]  /*6990*/  IMAD R22, R5, UR5, R22 ;  /* 0x0000000505167c24 */ /* 0x000fe4000f8e0216 */
[----:B0-----:R-:W-:Y:S02]  /*69a0*/  @P0 IMAD R15, R21, R24, R12 ;  /* 0x00000018150f0224 */ /* 0x001fe400078e020c */
[----:B------:R-:W-:Y:S01]  /*69b0*/  IMAD R20, R7, UR8, R20 ;  /* 0x0000000807147c24 */ /* 0x000fe2000f8e0214 */
[----:B------:R-:W-:Y:S01]  /*69c0*/  ULDC UR8, c[0x0][0x600] ;  /* 0x0001800000087ab9 */ /* 0x000fe20000000800 */
[----:B------:R-:W-:Y:S02]  /*69d0*/  IMAD R15, R22, UR9, R15 ;  /* 0x00000009160f7c24 */ /* 0x000fe4000f8e020f */
[----:B------:R-:W-:Y:S02]  /*69e0*/  IMAD R6, R20, UR8, R19 ;  /* 0x0000000814067c24 */ /* 0x000fe4000f8e0213 */
[----:B------:R-:W-:-:S03]  /*69f0*/  IMAD.MOV.U32 R12, RZ, RZ, R14 ;  /* 0x000000ffff0c7224 */ /* 0x000fc600078e000e */
[----:B------:R-:W-:Y:S02]  /*6a00*/  SEL R20, R6, R15, !P0 ;  /* 0x0000000f06147207 */ /* 0x000fe40004000000 */
[----:B------:R-:W-:-:S07]  /*6a10*/  SEL R19, R15, R6, !P0 ;  /* 0x000000060f137207 */ /* 0x000fce0004000000 */
.L_x_178:
[----:B------:R-:W-:Y:S05]  /*6a20*/  BSYNC B1 ;  /* 0x0000000000017941 */ /* 0x000fea0003800000 */
.L_x_177:
[----:B------:R-:W-:-:S13]  /*6a30*/  LOP3.LUT P0, RZ, R4, 0xff, RZ, 0xc0, !PT ;  /* 0x000000ff04ff7812 */ /* 0x000fda000780c0ff */
[----:B------:R-:W-:Y:S05]  /*6a40*/  @P0 BRA `(.L_x_181) ;  /* 0xfffffff400400947 */ /* 0x000fea000383ffff */
[----:B------:R-:W-:Y:S05]  /*6a50*/  BSYNC B0 ;  /* 0x0000000000007941 */ /* 0x000fea0003800000 */
.L_x_170:
[----:B------:R-:W-:-:S03]  /*6a60*/  UMOV UR8, 0xffffffff ;  /* 0xffffffff00087882 */ /* 0x000fc60000000000 */
[----:B------:R-:W-:Y:S05]  /*6a70*/  BRA.DIV UR8, `(.L_x_182) ;  /* 0x0000000608387947 */ /* 0x000fea000b800000 */
[----:B------:R-:W-:-:S13]  /*6a80*/  ELECT P6, URZ, PT ;  /* 0x00000000003f782f */ /* 0x000fda00038c0000 */
.L_x_197:
[----:B------:R-:W-:Y:S04]  /*6a90*/  BSSY B0, `(.L_x_183) ;  /* 0x0000034000007945 */ /* 0x000fe80003800000 */
[----:B------:R-:W-:Y:S05]  /*6aa0*/  @!P6 BRA `(.L_x_184) ;  /* 0x0000000000c8e947 */ /* 0x000fea0003800000 */
[----:B------:R-:W-:-:S04]  /*6ab0*/  LOP3.LUT R18, R18, 0x2, RZ, 0xfc, !PT ;  /* 0x0000000212127812 */ /* 0x000fc800078efcff */
[----:B------:R-:W-:-:S13]  /*6ac0*/  ISETP.NE.AND P0, PT, R18, 0x3, PT ;  /* 0x000000031200780c */ /* 0x000fda0003f05270 */
[----:B------:R-:W-:Y:S05]  /*6ad0*/  @!P0 BRA `(.L_x_185) ;  /* 0x0000000000048947 */ /* 0x000fea0003800000 */
[----:B------:R-:W-:Y:S01]  /*6ae0*/  BPT.TRAP 0x1 ;  /* 0x000000040000795c */ /* 0x000fe20000300000 */
.L_x_185:
[----:B------:R-:W0:Y:S01]  /*6af0*/  S2R R5, SR_CgaCtaId ;  /* 0x0000000000057919 */ /* 0x000e220000008800 */
[----:B------:R-:W-:Y:S02]  /*6b00*/  MOV R0, 0x400 ;  /* 0x0000040000007802 */ /* 0x000fe40000000f00 */
[----:B------:R-:W-:Y:S02]  /*6b10*/  SHF.L.U32 R4, R3, 0x1f, RZ ;  /* 0x0000001f03047819 */ /* 0x000fe400000006ff */
[----:B0-----:R-:W-:-:S05]  /*6b20*/  LEA R0, R5, R0, 0x18 ;  /* 0x0000000005007211 */ /* 0x001fca00078ec0ff */
[----:B------:R-:W-:-:S04]  /*6b30*/  VIADD R0, R0, 0x28 ;  /* 0x0000002800007836 */ /* 0x000fc80000000000 */
[C---:B------:R-:W-:Y:S02]  /*6b40*/  IMAD R7, R13.reuse, 0x8, R0 ;  /* 0x000000080d077824 */ /* 0x040fe400078e0200 */
[----:B------:R-:W-:Y:S02]  /*6b50*/  VIADD R13, R13, 0x1 ;  /* 0x000000010d0d7836 */ /* 0x000fe40000000000 */
[----:B------:R-:W0:Y:S03]  /*6b60*/  SYNCS.PHASECHK.TRANS64.TRYWAIT P0, [R7+URZ], R4 ;  /* 0x00000004070075a7 */ /* 0x000e26000800017f */
[----:B------:R-:W-:-:S04]  /*6b70*/  ISETP.NE.AND P1, PT, R13, 0x5, PT ;  /* 0x000000050d00780c */ /* 0x000fc80003f25270 */
[----:B------:R-:W-:Y:S02]  /*6b80*/  SEL R2, RZ, 0x1, P1 ;  /* 0x00000001ff027807 */ /* 0x000fe40000800000 */
[----:B------:R-:W-:Y:S02]  /*6b90*/  SEL R13, R13, RZ, P1 ;  /* 0x000000ff0d0d7207 */ /* 0x000fe40000800000 */
[----:B------:R-:W-:-:S03]  /*6ba0*/  LOP3.LUT R6, R3, R2, RZ, 0x3c, !PT ;  /* 0x0000000203067212 */ /* 0x000fc600078e3cff */
[----:B------:R-:W-:Y:S01]  /*6bb0*/  IMAD R8, R13, 0x8, R0 ;  /* 0x000000080d087824 */ /* 0x000fe200078e0200 */
[----:B------:R-:W-:Y:S01]  /*6bc0*/  SHF.L.U32 R5, R6, 0x1f, RZ ;  /* 0x0000001f06057819 */ /* 0x000fe200000006ff */
[----:B0-----:R-:W-:Y:S06]  /*6bd0*/  @!P0 BRA `(.L_x_186) ;  /* 0x0000000400008947 */ /* 0x001fec0003800000 */
.L_x_198:
[----:B------:R-:W1:Y:S01]  /*6be0*/  SYNCS.PHASECHK.TRANS64.TRYWAIT P0, [R8+URZ], R5 ;  /* 0x00000005080075a7 */ /* 0x000e62000800017f */
[----:B------:R-:W-:-:S05]  /*6bf0*/  VIADD R2, R13, 0x1 ;  /* 0x000000010d027836 */ /* 0x000fca0000000000 */
[----:B------:R-:W-:-:S04]  /*6c00*/  ISETP.NE.AND P1, PT, R2, 0x5, PT ;  /* 0x000000050200780c */ /* 0x000fc80003f25270 */
[----:B------:R-:W-:Y:S02]  /*6c10*/  SEL R3, RZ, 0x1, P1 ;  /* 0x00000001ff037807 */ /* 0x000fe40000800000 */
[----:B0-----:R-:W-:Y:S02]  /*6c20*/  SEL R7, R2, RZ, P1 ;  /* 0x000000ff02077207 */ /* 0x001fe40000800000 */
[----:B------:R-:W-:-:S03]  /*6c30*/  LOP3.LUT R6, R6, R3, RZ, 0x3c, !PT ;  /* 0x0000000306067212 */ /* 0x000fc600078e3cff */
[----:B------:R-:W-:Y:S01]  /*6c40*/  IMAD R9, R7, 0x8, R0 ;  /* 0x0000000807097824 */ /* 0x000fe200078e0200 */
[----:B------:R-:W-:Y:S01]  /*6c50*/  SHF.L.U32 R4, R6, 0x1f, RZ ;  /* 0x0000001f06047819 */ /* 0x000fe200000006ff */
[----:B-1----:R-:W-:Y:S06]  /*6c60*/  @!P0 BRA `(.L_x_187) ;  /* 0x0000000000f08947 */ /* 0x002fec0003800000 */
.L_x_199:
[----:B------:R-:W1:Y:S01]  /*6c70*/  SYNCS.PHASECHK.TRANS64.TRYWAIT P0, [R9+URZ], R4 ;  /* 0x00000004090075a7 */ /* 0x000e62000800017f */
[----:B------:R-:W-:-:S05]  /*6c80*/  VIADD R2, R7, 0x1 ;  /* 0x0000000107027836 */ /* 0x000fca0000000000 */
[----:B------:R-:W-:-:S04]  /*6c90*/  ISETP.NE.AND P1, PT, R2, 0x5, PT ;  /* 0x000000050200780c */ /* 0x000fc80003f25270 */
[----:B------:R-:W-:Y:S02]  /*6ca0*/  SEL R3, RZ, 0x1, P1 ;  /* 0x00000001ff037807 */ /* 0x000fe40000800000 */
[----:B------:R-:W-:Y:S02]  /*6cb0*/  SEL R7, R2, RZ, P1 ;  /* 0x000000ff02077207 */ /* 0x000fe40000800000 */
[----:B------:R-:W-:-:S03]  /*6cc0*/  LOP3.LUT R11, R6, R3, RZ, 0x3c, !PT ;  /* 0x00000003060b7212 */ /* 0x000fc600078e3cff */
[----:B------:R-:W-:Y:S01]  /*6cd0*/  IMAD R6, R7, 0x8, R0 ;  /* 0x0000000807067824 */ /* 0x000fe200078e0200 */
[----:B0-----:R-:W-:Y:S01]  /*6ce0*/  SHF.L.U32 R5, R11, 0x1f, RZ ;  /* 0x0000001f0b057819 */ /* 0x001fe200000006ff */
[----:B-1----:R-:W-:Y:S06]  /*6cf0*/  @!P0 BRA `(.L_x_188) ;  /* 0x0000000000e08947 */ /* 0x002fec0003800000 */
.L_x_200:
[----:B------:R-:W1:Y:S01]  /*6d00*/  SYNCS.PHASECHK.TRANS64.TRYWAIT P0, [R6+URZ], R5 ;  /* 0x00000005060075a7 */ /* 0x000e62000800017f */
[----:B------:R-:W-:-:S05]  /*6d10*/  VIADD R2, R7, 0x1 ;  /* 0x0000000107027836 */ /* 0x000fca0000000000 */
[----:B------:R-:W-:-:S04]  /*6d20*/  ISETP.NE.AND P1, PT, R2, 0x5, PT ;  /* 0x000000050200780c */ /* 0x000fc80003f25270 */
[----:B0-----:R-:W-:Y:S02]  /*6d30*/  SEL R4, RZ, 0x1, P1 ;  /* 0x00000001ff047807 */ /* 0x001fe40000800000 */
[----:B------:R-:W-:Y:S02]  /*6d40*/  SEL R3, R2, RZ, P1 ;  /* 0x000000ff02037207 */ /* 0x000fe40000800000 */
[----:B------:R-:W-:Y:S01]  /*6d50*/  LOP3.LUT R4, R11, R4, RZ, 0x3c, !PT ;  /* 0x000000040b047212 */ /* 0x000fe200078e3cff */
[----:B-1----:R-:W-:Y:S06]  /*6d60*/  @!P0 BRA `(.L_x_189) ;  /* 0x0000000000d88947 */ /* 0x002fec0003800000 */
.L_x_201:
[----:B------:R-:W-:Y:S01]  /*6d70*/  IMAD R3, R3, 0x8, R0 ;  /* 0x0000000803037824 */ /* 0x000fe200078e0200 */
[----:B------:R-:W-:-:S07]  /*6d80*/  SHF.L.U32 R0, R4, 0x1f, RZ ;  /* 0x0000001f04007819 */ /* 0x000fce00000006ff */
.L_x_190:
[----:B-1----:R1:W2:Y:S02]  /*6d90*/  SYNCS.PHASECHK.TRANS64.TRYWAIT P0, [R3+URZ], R0 ;  /* 0x00000000030075a7 */ /* 0x0022a4000800017f */
[----:B--2---:R-:W-:Y:S05]  /*6da0*/  @!P0 NANOSLEEP.SYNCS 0x989680 ;  /* 0x009896800000895d */ /* 0x004fea0003900000 */
[----:B------:R-:W2:Y:S02]  /*6db0*/  @!P0 SYNCS.PHASECHK.TRANS64 P0, [R3+URZ], R0 ;  /* 0x00000000030085a7 */ /* 0x000ea4000800007f */
[----:B--2---:R-:W-:Y:S05]  /*6dc0*/  @!P0 BRA `(.L_x_190) ;  /* 0xfffffffc00f08947 */ /* 0x004fea000383ffff */
.L_x_184:
[----:B------:R-:W-:Y:S05]  /*6dd0*/  BSYNC B0 ;  /* 0x0000000000007941 */ /* 0x000fea0003800000 */
.L_x_183:
[----:B------:R-:W-:Y:S05]  /*6de0*/  EXIT ;  /* 0x000000000000794d */ /* 0x000fea0003800000 */
.L_x_21:
[----:B-1----:R1:W2:Y:S02]  /*6df0*/  SYNCS.PHASECHK.TRANS64.TRYWAIT P1, [R3+URZ], R0 ;  /* 0x00000000030075a7 */ /* 0x0022a4000802017f */
[----:B--2---:R-:W-:Y:S05]  /*6e00*/  @!P1 NANOSLEEP.SYNCS 0x989680 ;  /* 0x009896800000995d */ /* 0x004fea0003900000 */
[----:B------:R-:W2:Y:S02]  /*6e10*/  @!P1 SYNCS.PHASECHK.TRANS64 P1, [R3+URZ], R0 ;  /* 0x00000000030095a7 */ /* 0x000ea4000802007f */
[----:B--2---:R-:W-:Y:S05]  /*6e20*/  @!P1 BRA `(.L_x_21) ;  /* 0xfffffffc00f09947 */ /* 0x004fea000383ffff */
[----:B------:R-:W-:Y:S05]  /*6e30*/  BRA `(.L_x_20) ;  /* 0xffffffa800547947 */ /* 0x000fea000383ffff */
.L_x_26:
[----:B-1----:R1:W2:Y:S02]  /*6e40*/  SYNCS.PHASECHK.TRANS64.TRYWAIT P1, [R5+URZ], R4 ;  /* 0x00000004050075a7 */ /* 0x0022a4000802017f */
[----:B--2---:R-:W-:Y:S05]  /*6e50*/  @!P1 NANOSLEEP.SYNCS 0x989680 ;  /* 0x009896800000995d */ /* 0x004fea0003900000 */
[----:B------:R-:W2:Y:S02]  /*6e60*/  @!P1 SYNCS.PHASECHK.TRANS64 P1, [R5+URZ], R4 ;  /* 0x00000004050095a7 */ /* 0x000ea4000802007f */
[----:B--2---:R-:W-:Y:S05]  /*6e70*/  @!P1 BRA `(.L_x_26) ;  /* 0xfffffffc00f09947 */ /* 0x004fea000383ffff */
[----:B------:R-:W-:Y:S05]  /*6e80*/  BRA `(.L_x_25) ;  /* 0xffffffa800d47947 */ /* 0x000fea000383ffff */
.L_x_171:
[----:B------:R-:W-:Y:S01]  /*6e90*/  BSSY B1, `(.L_x_191) ;  /* 0x0000006000017945 */ /* 0x000fe20003800000 */
[----:B------:R-:W-:-:S07]  /*6ea0*/  IMAD.MOV.U32 R15, RZ, RZ, -0x1 ;  /* 0xffffffffff0f7424 */ /* 0x000fce00078e00ff */
[----:B------:R-:W-:Y:S05]  /*6eb0*/  WARPSYNC.COLLECTIVE R15, `(.L_x_192) ;  /* 0x000000000f0c7348 */ /* 0x000fea0003c00000 */
[----:B------:R-:W-:Y:S02]  /*6ec0*/  ELECT P6, UR62, PT ;  /* 0x00000000003e782f */ /* 0x000fe400038c0000 */
[----:B------:R-:W-:Y:S01]  /*6ed0*/  MOV R14, UR62 ;  /* 0x0000003e000e7c02 */ /* 0x000fe20008000f00 */
[----:B------:R-:W-:Y:S10]  /*6ee0*/  ENDCOLLECTIVE ;  /* 0x000000000000791b */ /* 0x000ff40003800000 */
.L_x_192:
[----:B------:R-:W-:Y:S05]  /*6ef0*/  BSYNC B1 ;  /* 0x0000000000017941 */ /* 0x000fea0003800000 */
.L_x_191:
[----:B------:R-:W-:Y:S05]  /*6f00*/  BRA `(.L_x_193) ;  /* 0xfffffff0001c7947 */ /* 0x000fea000383ffff */
.L_x_174:
[----:B-1----:R1:W2:Y:S02]  /*6f10*/  SYNCS.PHASECHK.TRANS64.TRYWAIT P0, [R22+URZ+0x28], R7 ;  /* 0x00002807160075a7 */ /* 0x0022a4000800017f */
[----:B--2---:R-:W-:Y:S05]  /*6f20*/  @!P0 NANOSLEEP.SYNCS 0x989680 ;  /* 0x009896800000895d */ /* 0x004fea0003900000 */
[----:B------:R-:W2:Y:S02]  /*6f30*/  @!P0 SYNCS.PHASECHK.TRANS64 P0, [R22+URZ+0x28], R7 ;  /* 0x00002807160085a7 */ /* 0x000ea4000800007f */
[----:B--2---:R-:W-:Y:S05]  /*6f40*/  @!P0 BRA `(.L_x_174) ;  /* 0xfffffffc00f08947 */ /* 0x004fea000383ffff */
[----:B------:R-:W-:Y:S05]  /*6f50*/  BRA `(.L_x_194) ;  /* 0xfffffff000587947 */ /* 0x000fea000383ffff */
.L_x_182:
[----:B------:R-:W-:Y:S01]  /*6f60*/  BSSY B0, `(.L_x_195) ;  /* 0x0000006000007945 */ /* 0x000fe20003800000 */
[----:B------:R-:W-:-:S07]  /*6f70*/  IMAD.MOV.U32 R15, RZ, RZ, -0x1 ;  /* 0xffffffffff0f7424 */ /* 0x000fce00078e00ff */
[----:B------:R-:W-:Y:S05]  /*6f80*/  WARPSYNC.COLLECTIVE R15, `(.L_x_196) ;  /* 0x000000000f0c7348 */ /* 0x000fea0003c00000 */
[----:B------:R-:W-:Y:S02]  /*6f90*/  ELECT P6, UR62, PT ;  /* 0x00000000003e782f */ /* 0x000fe400038c0000 */
[----:B------:R-:W-:Y:S01]  /*6fa0*/  MOV R14, UR62 ;  /* 0x0000003e000e7c02 */ /* 0x000fe20008000f00 */
[----:B------:R-:W-:Y:S10]  /*6fb0*/  ENDCOLLECTIVE ;  /* 0x000000000000791b */ /* 0x000ff40003800000 */
.L_x_196:
[----:B------:R-:W-:Y:S05]  /*6fc0*/  BSYNC B0 ;  /* 0x0000000000007941 */ /* 0x000fea0003800000 */
.L_x_195:
[----:B------:R-:W-:Y:S05]  /*6fd0*/  BRA `(.L_x_197) ;  /* 0xfffffff800ac7947 */ /* 0x000fea000383ffff */
.L_x_186:
[----:B0-----:R0:W1:Y:S02]  /*6fe0*/  SYNCS.PHASECHK.TRANS64.TRYWAIT P0, [R7+URZ], R4 ;  /* 0x00000004070075a7 */ /* 0x001064000800017f */
[----:B-1----:R-:W-:Y:S05]  /*6ff0*/  @!P0 NANOSLEEP.SYNCS 0x989680 ;  /* 0x009896800000895d */ /* 0x002fea0003900000 */
[----:B------:R-:W1:Y:S02]  /*7000*/  @!P0 SYNCS.PHASECHK.TRANS64 P0, [R7+URZ], R4 ;  /* 0x00000004070085a7 */ /* 0x000e64000800007f */
[----:B-1----:R-:W-:Y:S05]  /*7010*/  @!P0 BRA `(.L_x_186) ;  /* 0xfffffffc00f08947 */ /* 0x002fea000383ffff */
[----:B------:R-:W-:Y:S05]  /*7020*/  BRA `(.L_x_198) ;  /* 0xfffffff800ec7947 */ /* 0x000fea000383ffff */
.L_x_187:
[----:B0-----:R0:W1:Y:S02]  /*7030*/  SYNCS.PHASECHK.TRANS64.TRYWAIT P0, [R8+URZ], R5 ;  /* 0x00000005080075a7 */ /* 0x001064000800017f */
[----:B-1----:R-:W-:Y:S05]  /*7040*/  @!P0 NANOSLEEP.SYNCS 0x989680 ;  /* 0x009896800000895d */ /* 0x002fea0003900000 */
[----:B------:R-:W1:Y:S02]  /*7050*/  @!P0 SYNCS.PHASECHK.TRANS64 P0, [R8+URZ], R5 ;  /* 0x00000005080085a7 */ /* 0x000e64000800007f */
[----:B-1----:R-:W-:Y:S05]  /*7060*/  @!P0 BRA `(.L_x_187) ;  /* 0xfffffffc00f08947 */ /* 0x002fea000383ffff */
[----:B------:R-:W-:Y:S05]  /*7070*/  BRA `(.L_x_199) ;  /* 0xfffffff800fc7947 */ /* 0x000fea000383ffff */
.L_x_188:
[----:B0-----:R0:W1:Y:S02]  /*7080*/  SYNCS.PHASECHK.TRANS64.TRYWAIT P0, [R9+URZ], R4 ;  /* 0x00000004090075a7 */ /* 0x001064000800017f */
[----:B-1----:R-:W-:Y:S05]  /*7090*/  @!P0 NANOSLEEP.SYNCS 0x989680 ;  /* 0x009896800000895d */ /* 0x002fea0003900000 */
[----:B------:R-:W1:Y:S02]  /*70a0*/  @!P0 SYNCS.PHASECHK.TRANS64 P0, [R9+URZ], R4 ;  /* 0x00000004090085a7 */ /* 0x000e64000800007f */
[----:B-1----:R-:W-:Y:S05]  /*70b0*/  @!P0 BRA `(.L_x_188) ;  /* 0xfffffffc00f08947 */ /* 0x002fea000383ffff */
[----:B------:R-:W-:Y:S05]  /*70c0*/  BRA `(.L_x_200) ;  /* 0xfffffffc000c7947 */ /* 0x000fea000383ffff */
.L_x_189:
[----:B0-----:R0:W1:Y:S02]  /*70d0*/  SYNCS.PHASECHK.TRANS64.TRYWAIT P0, [R6+URZ], R5 ;  /* 0x00000005060075a7 */ /* 0x001064000800017f */
[----:B-1----:R-:W-:Y:S05]  /*70e0*/  @!P0 NANOSLEEP.SYNCS 0x989680 ;  /* 0x009896800000895d */ /* 0x002fea0003900000 */
[----:B------:R-:W1:Y:S02]  /*70f0*/  @!P0 SYNCS.PHASECHK.TRANS64 P0, [R6+URZ], R5 ;  /* 0x00000005060085a7 */ /* 0x000e64000800007f */
[----:B-1----:R-:W-:Y:S05]  /*7100*/  @!P0 BRA `(.L_x_189) ;  /* 0xfffffffc00f08947 */ /* 0x002fea000383ffff */
[----:B------:R-:W-:Y:S05]  /*7110*/  BRA `(.L_x_201) ;  /* 0xfffffffc00147947 */ /* 0x000fea000383ffff */
.L_x_202:
[----:B------:R-:W-:-:S00]  /*7120*/  BRA `(.L_x_202) ;  /* 0xfffffffc00fc7947 */ /* 0x000fc0000383ffff */
[----:B------:R-:W-:-:S00]  /*7130*/  NOP ;  /* 0x0000000000007918 */ /* 0x000fc00000000000 */
        /* <DEDUP_REMOVED lines=12> */
.L_x_203:


//--------------------- .nv.global.init           --------------------------
	.section	.nv.global.init,"aw",@progbits
.nv.global.init:
	.type		$str$22,@object
	.size		$str$22,($str$23 - $str$22)
$str$22:
        /*0000*/ 	.byte	0x6b, 0x5f, 0x74, 0x69, 0x6c, 0x65, 0x5f, 0x63, 0x6f, 0x75, 0x6e, 0x74, 0x20, 0x3e, 0x3d, 0x20
        /*0010*/ 	.byte	0x31, 0x00
	.type		$str$23,@object
	.size		$str$23,(__unnamed_1 - $str$23)
$str$23:
        /*0012*/ 	.byte	0x2f, 0x74, 0x6d, 0x70, 0x2f, 0x63, 0x75, 0x74, 0x6c, 0x61, 0x73, 0x73, 0x5f, 0x73, 0x77, 0x65
        /*0022*/ 	.byte	0x65, 0x70, 0x5f, 0x73, 0x72, 0x63, 0x2f, 0x69, 0x6e, 0x63, 0x6c, 0x75, 0x64, 0x65, 0x2f, 0x63
        /*0032*/ 	.byte	0x75, 0x74, 0x6c, 0x61, 0x73, 0x73, 0x2f, 0x67, 0x65, 0x6d, 0x6d, 0x2f, 0x63, 0x6f, 0x6c, 0x6c
        /*0042*/ 	.byte	0x65, 0x63, 0x74, 0x69, 0x76, 0x65, 0x2f, 0x73, 0x6d, 0x39, 0x30, 0x5f, 0x6d, 0x6d, 0x61, 0x5f
        /*0052*/ 	.byte	0x74, 0x6d, 0x61, 0x5f, 0x67, 0x6d, 0x6d, 0x61, 0x5f, 0x73, 0x73, 0x5f, 0x77, 0x61, 0x72, 0x70
        /*0062*/ 	.byte	0x73, 0x70, 0x65, 0x63, 0x69, 0x61, 0x6c, 0x69, 0x7a, 0x65, 0x64, 0x2e, 0x68, 0x70, 0x70, 0x00
	.type		__unnamed_1,@object
	.size		__unnamed_1,(.L_0 - __unnamed_1)
__unnamed_1:
        /*0072*/ 	.byte	0x76, 0x6f, 0x69, 0x64, 0x20, 0x63, 0x75, 0x74, 0x6c, 0x61, 0x73, 0x73, 0x3a, 0x3a, 0x67, 0x65
        /* <DEDUP_REMOVED lines=173> */
        /*0b52*/ 	.byte	0x79, 0x5d, 0x00
.L_0:


//--------------------- .nv.shared._ZN7cutlass13device_kernelINS_4gemm6kernel13GemmUniversalIN4cute5tupleIJiiiiEEENS1_10collective13CollectiveMmaINS1_34MainloopSm90TmaGmmaWarpSpecializedILi5ENS5_IJNS4_1CILi2EEESB_NSA_ILi1EEEEEENS1_35KernelTmaWarpSpecializedCooperativeEEENS5_IJNSA_ILi128EEESG_NSA_ILi32EEEEEEaNS5_IJlSC_lEEEaSJ_NS4_8TiledMMAINS4_8MMA_AtomIJNS4_4SM904GMMA27MMA_64x128x32_S32S8S8_SS_TNEEEENS4_6LayoutINS5_IJSB_SC_SC_EEENS5_IJSC_NSA_ILi0EEESS_EEEEENS5_IJNS4_10UnderscoreESV_SV_EEEEENS4_23SM90_TMA_LOAD_MULTICASTENS4_14ComposedLayoutINS4_7SwizzleILi1ELi4ELi3EEENS4_18smem_ptr_flag_bitsILi8EEENSQ_INS5_IJNSA_ILi8EEESH_EEENS5_IJSH_SC_EEEEEEEvNS4_8identityESY_S18_vS19_EENS_8epilogue10collective6detail29Sm90TmaWarpSpecializedAdapterINS1C_15DefaultEpilogueIaSJ_SJ_NS1B_6thread17LinearCombinationIaLi1EiiLNS1G_9ScaleType4KindE0ELNS_15FloatRoundStyleE2EaEENS1_15EpilogueDefaultEEEEEvvEEEEvNT_6ParamsE --------------------------
	.section	.nv.shared._ZN7cutlass13device_kernelINS_4gemm6kernel13GemmUniversalIN4cute5tupleIJiiiiEEENS1_10collective13CollectiveMmaINS1_34MainloopSm90TmaGmmaWarpSpecializedILi5ENS5_IJNS4_1CILi2EEESB_NSA_ILi1EEEEEENS1_35KernelTmaWarpSpecializedCooperativeEEENS5_IJNSA_ILi128EEESG_NSA_ILi32EEEEEEaNS5_IJlSC_lEEEaSJ_NS4_8TiledMMAINS4_8MMA_AtomIJNS4_4SM904GMMA27MMA_64x128x32_S32S8S8_SS_TNEEEENS4_6LayoutINS5_IJSB_SC_SC_EEENS5_IJSC_NSA_ILi0EEESS_EEEEENS5_IJNS4_10UnderscoreESV_SV_EEEEENS4_23SM90_TMA_LOAD_MULTICASTENS4_14ComposedLayoutINS4_7SwizzleILi1ELi4ELi3EEENS4_18smem_ptr_flag_bitsILi8EEENSQ_INS5_IJNSA_ILi8EEESH_EEENS5_IJSH_SC_EEEEEEEvNS4_8identityESY_S18_vS19_EENS_8epilogue10collective6detail29Sm90TmaWarpSpecializedAdapterINS1C_15DefaultEpilogueIaSJ_SJ_NS1B_6thread17LinearCombinationIaLi1EiiLNS1G_9ScaleType4KindE0ELNS_15FloatRoundStyleE2EaEENS1_15EpilogueDefaultEEEEEvvEEEEvNT_6ParamsE,"aw",@nobits
	.sectionflags	@""
	.align	16
	.zero		1024


//--------------------- .nv.shared.reserved.0     --------------------------
	.section	.nv.shared.reserved.0,"aw",@nobits
	.weak		__nv_reservedSMEM_offset_0_alias
	.size		__nv_reservedSMEM_offset_0_alias, 0, 0
	.other		__nv_reservedSMEM_offset_0_alias,@"STO_CUDA_RESERVED_SHARED STV_DEFAULT"
__nv_reservedSMEM_offset_0_alias:
	.zero		0


//--------------------- .nv.global                --------------------------
	.section	.nv.global,"aw",@nobits
.nv.global:
	.type		_ZN39_INTERNAL_168c7a7f_4_k_cu_044596c1_55734cute1_E,@object
	.size		_ZN39_INTERNAL_168c7a7f_4_k_cu_044596c1_55734cute1_E,(_ZN39_INTERNAL_168c7a7f_4_k_cu_044596c1_55734cuda3std3__45__cpo6cbeginE - _ZN39_INTERNAL_168c7a7f_4_k_cu_044596c1_55734cute1_E)
_ZN39_INTERNAL_168c7a7f_4_k_cu_044596c1_55734cute1_E:
	.zero		1
	.type		_ZN39_INTERNAL_168c7a7f_4_k_cu_044596c1_55734cuda3std3__45__cpo6cbeginE,@object
	.size		_ZN39_INTERNAL_168c7a7f_4_k_cu_044596c1_55734cuda3std3__45__cpo6cbeginE,(_ZN39_INTERNAL_168c7a7f_4_k_cu_044596c1_55734cuda3std3__48in_placeE - _ZN39_INTERNAL_168c7a7f_4_k_cu_044596c1_55734cuda3std3__45__cpo6cbeginE)
_ZN39_INTERNAL_168c7a7f_4_k_cu_044596c1_55734cuda3std3__45__cpo6cbeginE:
	.zero		1
	.type		_ZN39_INTERNAL_168c7a7f_4_k_cu_044596c1_55734cuda3std3__48in_placeE,@object
	.size		_ZN39_INTERNAL_168c7a7f_4_k_cu_044596c1_55734cuda3std3__48in_placeE,(_ZN39_INTERNAL_168c7a7f_4_k_cu_044596c1_55734cuda3std6ranges3__45__cpo9iter_moveE - _ZN39_INTERNAL_168c7a7f_4_k_cu_044596c1_55734cuda3std3__48in_placeE)
_ZN39_INTERNAL_168c7a7f_4_k_cu_044596c1_55734cuda3std3__48in_placeE:
	.zero		1
	.type		_ZN39_INTERNAL_168c7a7f_4_k_cu_044596c1_55734cuda3std6ranges3__45__cpo9iter_moveE,@object
	.size		_ZN39_INTERNAL_168c7a7f_4_k_cu_044596c1_55734cuda3std6ranges3__45__cpo9iter_moveE,(_ZN39_INTERNAL_168c7a7f_4_k_cu_044596c1_55734cuda3std3__45__cpo5beginE - _ZN39_INTERNAL_168c7a7f_4_k_cu_044596c1_55734cuda3std6ranges3__45__cpo9iter_moveE)
_ZN39_INTERNAL_168c7a7f_4_k_cu_044596c1_55734cuda3std6ranges3__45__cpo9iter_moveE:
	.zero		1
	.type		_ZN39_INTERNAL_168c7a7f_4_k_cu_044596c1_55734cuda3std3__45__cpo5beginE,@object
	.size		_ZN39_INTERNAL_168c7a7f_4_k_cu_044596c1_55734cuda3std3__45__cpo5beginE,(_ZN39_INTERNAL_168c7a7f_4_k_cu_044596c1_55734cuda3std3__441_GLOBAL__N__168c7a7f_4_k_cu_044596c1_55736ignoreE - _ZN39_INTERNAL_168c7a7f_4_k_cu_044596c1_55734cuda3std3__45__cpo5beginE)
_ZN39_INTERNAL_168c7a7f_4_k_cu_044596c1_55734cuda3std3__45__cpo5beginE:
	.zero		1
	.type		_ZN39_INTERNAL_168c7a7f_4_k_cu_044596c1_55734cuda3std3__441_GLOBAL__N__168c7a7f_4_k_cu_044596c1_55736ignoreE,@object
	.size		_ZN39_INTERNAL_168c7a7f_4_k_cu_044596c1_55734cuda3std3__441_GLOBAL__N__168c7a7f_4_k_cu_044596c1_55736ignoreE,(_ZN39_INTERNAL_168c7a7f_4_k_cu_044596c1_55734cute7productE - _ZN39_INTERNAL_168c7a7f_4_k_cu_044596c1_55734cuda3std3__441_GLOBAL__N__168c7a7f_4_k_cu_044596c1_55736ignoreE)
_ZN39_INTERNAL_168c7a7f_4_k_cu_044596c1_55734cuda3std3__441_GLOBAL__N__168c7a7f_4_k_cu_044596c1_55736ignoreE:
	.zero		1
	.type		_ZN39_INTERNAL_168c7a7f_4_k_cu_044596c1_55734cute7productE,@object
	.size		_ZN39_INTERNAL_168c7a7f_4_k_cu_044596c1_55734cute7productE,(_ZN39_INTERNAL_168c7a7f_4_k_cu_044596c1_55734cuda3std3__45__cpo3endE - _ZN39_INTERNAL_168c7a7f_4_k_cu_044596c1_55734cute7productE)
_ZN39_INTERNAL_168c7a7f_4_k_cu_044596c1_55734cute7productE:
	.zero		1
	.type		_ZN39_INTERNAL_168c7a7f_4_k_cu_044596c1_55734cuda3std3__45__cpo3endE,@object
	.size		_ZN39_INTERNAL_168c7a7f_4_k_cu_044596c1_55734cuda3std3__45__cpo3endE,(_ZN39_INTERNAL_168c7a7f_4_k_cu_044596c1_55734cuda3std3__419piecewise_constructE - _ZN39_INTERNAL_168c7a7f_4_k_cu_044596c1_55734cuda3std3__45__cpo3endE)
_ZN39_INTERNAL_168c7a7f_4_k_cu_044596c1_55734cuda3std3__45__cpo3endE:
	.zero		1
	.type		_ZN39_INTERNAL_168c7a7f_4_k_cu_044596c1_55734cuda3std3__419piecewise_constructE,@object
	.size		_ZN39_INTERNAL_168c7a7f_4_k_cu_044596c1_55734cuda3std3__419piecewise_constructE,(_ZN39_INTERNAL_168c7a7f_4_k_cu_044596c1_55734cuda3std3__45__cpo4cendE - _ZN39_INTERNAL_168c7a7f_4_k_cu_044596c1_55734cuda3std3__419piecewise_constructE)
_ZN39_INTERNAL_168c7a7f_4_k_cu_044596c1_55734cuda3std3__419piecewise_constructE:
	.zero		1
	.type		_ZN39_INTERNAL_168c7a7f_4_k_cu_044596c1_55734cuda3std3__45__cpo4cendE,@object
	.size		_ZN39_INTERNAL_168c7a7f_4_k_cu_044596c1_55734cuda3std3__45__cpo4cendE,(_ZN39_INTERNAL_168c7a7f_4_k_cu_044596c1_55734cuda3std6ranges3__45__cpo4swapE - _ZN39_INTERNAL_168c7a7f_4_k_cu_044596c1_55734cuda3std3__45__cpo4cendE)
_ZN39_INTERNAL_168c7a7f_4_k_cu_044596c1_55734cuda3std3__45__cpo4cendE:
	.zero		1
	.type		_ZN39_INTERNAL_168c7a7f_4_k_cu_044596c1_55734cuda3std6ranges3__45__cpo4swapE,@object
	.size		_ZN39_INTERNAL_168c7a7f_4_k_cu_044596c1_55734cuda3std6ranges3__45__cpo4swapE,(.L_8 - _ZN39_INTERNAL_168c7a7f_4_k_cu_044596c1_55734cuda3std6ranges3__45__cpo4swapE)
_ZN39_INTERNAL_168c7a7f_4_k_cu_044596c1_55734cuda3std6ranges3__45__cpo4swapE:
	.zero		1
.L_8:


//--------------------- .nv.constant0._ZN7cutlass13device_kernelINS_4gemm6kernel13GemmUniversalIN4cute5tupleIJiiiiEEENS1_10collective13CollectiveMmaINS1_34MainloopSm90TmaGmmaWarpSpecializedILi5ENS5_IJNS4_1CILi2EEESB_NSA_ILi1EEEEEENS1_35KernelTmaWarpSpecializedCooperativeEEENS5_IJNSA_ILi128EEESG_NSA_ILi32EEEEEEaNS5_IJlSC_lEEEaSJ_NS4_8TiledMMAINS4_8MMA_AtomIJNS4_4SM904GMMA27MMA_64x128x32_S32S8S8_SS_TNEEEENS4_6LayoutINS5_IJSB_SC_SC_EEENS5_IJSC_NSA_ILi0EEESS_EEEEENS5_IJNS4_10UnderscoreESV_SV_EEEEENS4_23SM90_TMA_LOAD_MULTICASTENS4_14ComposedLayoutINS4_7SwizzleILi1ELi4ELi3EEENS4_18smem_ptr_flag_bitsILi8EEENSQ_INS5_IJNSA_ILi8EEESH_EEENS5_IJSH_SC_EEEEEEEvNS4_8identityESY_S18_vS19_EENS_8epilogue10collective6detail29Sm90TmaWarpSpecializedAdapterINS1C_15DefaultEpilogueIaSJ_SJ_NS1B_6thread17LinearCombinationIaLi1EiiLNS1G_9ScaleType4KindE0ELNS_15FloatRoundStyleE2EaEENS1_15EpilogueDefaultEEEEEvvEEEEvNT_6ParamsE --------------------------
	.section	.nv.constant0._ZN7cutlass13device_kernelINS_4gemm6kernel13GemmUniversalIN4cute5tupleIJiiiiEEENS1_10collective13CollectiveMmaINS1_34MainloopSm90TmaGmmaWarpSpecializedILi5ENS5_IJNS4_1CILi2EEESB_NSA_ILi1EEEEEENS1_35KernelTmaWarpSpecializedCooperativeEEENS5_IJNSA_ILi128EEESG_NSA_ILi32EEEEEEaNS5_IJlSC_lEEEaSJ_NS4_8TiledMMAINS4_8MMA_AtomIJNS4_4SM904GMMA27MMA_64x128x32_S32S8S8_SS_TNEEEENS4_6LayoutINS5_IJSB_SC_SC_EEENS5_IJSC_NSA_ILi0EEESS_EEEEENS5_IJNS4_10UnderscoreESV_SV_EEEEENS4_23SM90_TMA_LOAD_MULTICASTENS4_14ComposedLayoutINS4_7SwizzleILi1ELi4ELi3EEENS4_18smem_ptr_flag_bitsILi8EEENSQ_INS5_IJNSA_ILi8EEESH_EEENS5_IJSH_SC_EEEEEEEvNS4_8identityESY_S18_vS19_EENS_8epilogue10collective6detail29Sm90TmaWarpSpecializedAdapterINS1C_15DefaultEpilogueIaSJ_SJ_NS1B_6thread17LinearCombinationIaLi1EiiLNS1G_9ScaleType4KindE0ELNS_15FloatRoundStyleE2EaEENS1_15EpilogueDefaultEEEEEvvEEEEvNT_6ParamsE,"a",@progbits
	.sectionflags	@""
	.align	4
.nv.constant0._ZN7cutlass13device_kernelINS_4gemm6kernel13GemmUniversalIN4cute5tupleIJiiiiEEENS1_10collective13CollectiveMmaINS1_34MainloopSm90TmaGmmaWarpSpecializedILi5ENS5_IJNS4_1CILi2EEESB_NSA_ILi1EEEEEENS1_35KernelTmaWarpSpecializedCooperativeEEENS5_IJNSA_ILi128EEESG_NSA_ILi32EEEEEEaNS5_IJlSC_lEEEaSJ_NS4_8TiledMMAINS4_8MMA_AtomIJNS4_4SM904GMMA27MMA_64x128x32_S32S8S8_SS_TNEEEENS4_6LayoutINS5_IJSB_SC_SC_EEENS5_IJSC_NSA_ILi0EEESS_EEEEENS5_IJNS4_10UnderscoreESV_SV_EEEEENS4_23SM90_TMA_LOAD_MULTICASTENS4_14ComposedLayoutINS4_7SwizzleILi1ELi4ELi3EEENS4_18smem_ptr_flag_bitsILi8EEENSQ_INS5_IJNSA_ILi8EEESH_EEENS5_IJSH_SC_EEEEEEEvNS4_8identityESY_S18_vS19_EENS_8epilogue10collective6detail29Sm90TmaWarpSpecializedAdapterINS1C_15DefaultEpilogueIaSJ_SJ_NS1B_6thread17LinearCombinationIaLi1EiiLNS1G_9ScaleType4KindE0ELNS_15FloatRoundStyleE2EaEENS1_15EpilogueDefaultEEEEEvvEEEEvNT_6ParamsE:
	.zero		1664


//--------------------- SYMBOLS --------------------------

	.type		.nv.reservedSmem.offset0,@object
	.size		.nv.reservedSmem.offset0,0x4
	.type		__assertfail,@function
